//
// Generated by NVIDIA NVVM Compiler
//
// Compiler Build ID: CL-36424714
// Cuda compilation tools, release 13.0, V13.0.88
// Based on NVVM 20.0.0
//

.version 9.0
.target sm_100
.address_size 64

	// .globl	_Z6fill_BP6__halfi
// _ZZ6kerneliiiPjS_PfE4tile has been demoted

.visible .entry _Z6fill_BP6__halfi(
	.param .u64 .ptr .align 1 _Z6fill_BP6__halfi_param_0,
	.param .u32 _Z6fill_BP6__halfi_param_1
)
{
	.reg .b16 	%rs<5>;
	.reg .b32 	%r<29>;
	.reg .b32 	%f<5>;
	.reg .b64 	%rd<5>;

	ld.param.u64 	%rd1, [_Z6fill_BP6__halfi_param_0];
	ld.param.u32 	%r1, [_Z6fill_BP6__halfi_param_1];
	cvta.to.global.u64 	%rd2, %rd1;
	mov.u32 	%r2, %ctaid.x;
	mov.u32 	%r3, %ntid.x;
	mov.u32 	%r4, %tid.x;
	mad.lo.s32 	%r5, %r2, %r3, %r4;
	mov.u32 	%r6, %ctaid.y;
	mov.u32 	%r7, %ntid.y;
	mov.u32 	%r8, %tid.y;
	mad.lo.s32 	%r9, %r6, %r7, %r8;
	shl.b32 	%r10, %r5, 2;
	mad.lo.s32 	%r11, %r1, %r9, %r10;
	mul.wide.s32 	%rd3, %r11, 2;
	add.s64 	%rd4, %rd2, %rd3;
	shr.u32 	%r12, %r5, 31;
	add.s32 	%r13, %r5, %r12;
	and.b32  	%r14, %r13, -2;
	sub.s32 	%r15, %r5, %r14;
	cvt.rn.f32.s32 	%f1, %r15;
	// begin inline asm
	{  cvt.rn.f16.f32 %rs1, %f1;}

	// end inline asm
	st.global.u16 	[%rd4], %rs1;
	mul.hi.u32 	%r16, %r9, -1431655765;
	shr.u32 	%r17, %r16, 1;
	mul.lo.s32 	%r18, %r17, 3;
	sub.s32 	%r19, %r9, %r18;
	cvt.rn.f32.u32 	%f2, %r19;
	// begin inline asm
	{  cvt.rn.f16.f32 %rs2, %f2;}

	// end inline asm
	st.global.u16 	[%rd4+2], %rs2;
	shr.s32 	%r20, %r5, 31;
	shr.u32 	%r21, %r20, 30;
	add.s32 	%r22, %r5, %r21;
	and.b32  	%r23, %r22, -4;
	sub.s32 	%r24, %r5, %r23;
	cvt.rn.f32.s32 	%f3, %r24;
	// begin inline asm
	{  cvt.rn.f16.f32 %rs3, %f3;}

	// end inline asm
	st.global.u16 	[%rd4+4], %rs3;
	mul.hi.u32 	%r25, %r9, -858993459;
	shr.u32 	%r26, %r25, 2;
	mul.lo.s32 	%r27, %r26, 5;
	sub.s32 	%r28, %r9, %r27;
	cvt.rn.f32.u32 	%f4, %r28;
	// begin inline asm
	{  cvt.rn.f16.f32 %rs4, %f4;}

	// end inline asm
	st.global.u16 	[%rd4+6], %rs4;
	ret;

}
	// .globl	_Z6fill_AP6__halfi
.visible .entry _Z6fill_AP6__halfi(
	.param .u64 .ptr .align 1 _Z6fill_AP6__halfi_param_0,
	.param .u32 _Z6fill_AP6__halfi_param_1
)
{
	.reg .b16 	%rs<3>;
	.reg .b32 	%r<12>;
	.reg .b32 	%f<3>;
	.reg .b64 	%rd<5>;

	ld.param.u64 	%rd1, [_Z6fill_AP6__halfi_param_0];
	ld.param.u32 	%r1, [_Z6fill_AP6__halfi_param_1];
	cvta.to.global.u64 	%rd2, %rd1;
	mov.u32 	%r2, %ctaid.x;
	mov.u32 	%r3, %ntid.x;
	mov.u32 	%r4, %tid.x;
	mad.lo.s32 	%r5, %r2, %r3, %r4;
	mov.u32 	%r6, %ctaid.y;
	mov.u32 	%r7, %ntid.y;
	mov.u32 	%r8, %tid.y;
	mad.lo.s32 	%r9, %r6, %r7, %r8;
	shl.b32 	%r10, %r5, 2;
	mad.lo.s32 	%r11, %r1, %r9, %r10;
	mul.wide.s32 	%rd3, %r11, 2;
	add.s64 	%rd4, %rd2, %rd3;
	mov.f32 	%f1, 0f00000000;
	// begin inline asm
	{  cvt.rn.f16.f32 %rs1, %f1;}

	// end inline asm
	st.global.u16 	[%rd4], %rs1;
	mov.f32 	%f2, 0f3F800000;
	// begin inline asm
	{  cvt.rn.f16.f32 %rs2, %f2;}

	// end inline asm
	st.global.u16 	[%rd4+2], %rs2;
	st.global.u16 	[%rd4+4], %rs2;
	st.global.u16 	[%rd4+6], %rs1;
	ret;

}
	// .globl	_Z10compress_AP6__halfiiPj
.visible .entry _Z10compress_AP6__halfiiPj(
	.param .u64 .ptr .align 1 _Z10compress_AP6__halfiiPj_param_0,
	.param .u32 _Z10compress_AP6__halfiiPj_param_1,
	.param .u32 _Z10compress_AP6__halfiiPj_param_2,
	.param .u64 .ptr .align 1 _Z10compress_AP6__halfiiPj_param_3
)
{
	.reg .b32 	%r<21>;
	.reg .b64 	%rd<9>;

	ld.param.u64 	%rd1, [_Z10compress_AP6__halfiiPj_param_0];
	ld.param.u32 	%r1, [_Z10compress_AP6__halfiiPj_param_2];
	ld.param.u64 	%rd2, [_Z10compress_AP6__halfiiPj_param_3];
	cvta.to.global.u64 	%rd3, %rd2;
	cvta.to.global.u64 	%rd4, %rd1;
	mov.u32 	%r2, %ctaid.x;
	mov.u32 	%r3, %ntid.x;
	mov.u32 	%r4, %tid.x;
	mad.lo.s32 	%r5, %r2, %r3, %r4;
	mov.u32 	%r6, %ctaid.y;
	mov.u32 	%r7, %ntid.y;
	mov.u32 	%r8, %tid.y;
	mad.lo.s32 	%r9, %r6, %r7, %r8;
	mul.lo.s32 	%r10, %r1, %r9;
	shl.b32 	%r11, %r5, 1;
	add.s32 	%r12, %r10, %r11;
	mul.wide.s32 	%rd5, %r12, 2;
	add.s64 	%rd6, %rd4, %rd5;
	ld.global.u16 	%r13, [%rd6+2];
	ld.global.u16 	%r14, [%rd6];
	shl.b32 	%r15, %r14, 16;
	or.b32  	%r16, %r15, %r13;
	shr.u32 	%r17, %r10, 31;
	add.s32 	%r18, %r10, %r17;
	shr.s32 	%r19, %r18, 1;
	add.s32 	%r20, %r19, %r5;
	mul.wide.s32 	%rd7, %r20, 4;
	add.s64 	%rd8, %rd3, %rd7;
	st.global.u32 	[%rd8], %r16;
	ret;

}
	// .globl	_Z10compress_BP6__halfiiPj
.visible .entry _Z10compress_BP6__halfiiPj(
	.param .u64 .ptr .align 1 _Z10compress_BP6__halfiiPj_param_0,
	.param .u32 _Z10compress_BP6__halfiiPj_param_1,
	.param .u32 _Z10compress_BP6__halfiiPj_param_2,
	.param .u64 .ptr .align 1 _Z10compress_BP6__halfiiPj_param_3
)
{
	.reg .b32 	%r<18>;
	.reg .b64 	%rd<11>;

	ld.param.u64 	%rd1, [_Z10compress_BP6__halfiiPj_param_0];
	ld.param.u32 	%r1, [_Z10compress_BP6__halfiiPj_param_2];
	ld.param.u64 	%rd2, [_Z10compress_BP6__halfiiPj_param_3];
	cvta.to.global.u64 	%rd3, %rd2;
	cvta.to.global.u64 	%rd4, %rd1;
	mov.u32 	%r2, %ctaid.x;
	mov.u32 	%r3, %ntid.x;
	mov.u32 	%r4, %tid.x;
	mad.lo.s32 	%r5, %r2, %r3, %r4;
	mov.u32 	%r6, %ctaid.y;
	mov.u32 	%r7, %ntid.y;
	mov.u32 	%r8, %tid.y;
	mad.lo.s32 	%r9, %r6, %r7, %r8;
	mul.lo.s32 	%r10, %r1, %r9;
	shl.b32 	%r11, %r10, 1;
	add.s32 	%r12, %r11, %r5;
	mul.wide.s32 	%rd5, %r12, 2;
	add.s64 	%rd6, %rd4, %rd5;
	mul.wide.s32 	%rd7, %r1, 2;
	add.s64 	%rd8, %rd6, %rd7;
	ld.global.u16 	%r13, [%rd8];
	ld.global.u16 	%r14, [%rd6];
	shl.b32 	%r15, %r14, 16;
	or.b32  	%r16, %r15, %r13;
	add.s32 	%r17, %r10, %r5;
	mul.wide.s32 	%rd9, %r17, 4;
	add.s64 	%rd10, %rd3, %rd9;
	st.global.u32 	[%rd10], %r16;
	ret;

}
	// .globl	_Z6kerneliiiPjS_Pf
.visible .entry _Z6kerneliiiPjS_Pf(
	.param .u32 _Z6kerneliiiPjS_Pf_param_0,
	.param .u32 _Z6kerneliiiPjS_Pf_param_1,
	.param .u32 _Z6kerneliiiPjS_Pf_param_2,
	.param .u64 .ptr .align 1 _Z6kerneliiiPjS_Pf_param_3,
	.param .u64 .ptr .align 1 _Z6kerneliiiPjS_Pf_param_4,
	.param .u64 .ptr .align 1 _Z6kerneliiiPjS_Pf_param_5
)
{
	.reg .pred 	%p<7>;
	.reg .b32 	%r<179>;
	.reg .b32 	%f<84>;
	.reg .b64 	%rd<60>;
	// demoted variable
	.shared .align 4 .b8 _ZZ6kerneliiiPjS_PfE4tile[512];
	ld.param.u32 	%r42, [_Z6kerneliiiPjS_Pf_param_1];
	ld.param.u32 	%r43, [_Z6kerneliiiPjS_Pf_param_2];
	ld.param.u64 	%rd5, [_Z6kerneliiiPjS_Pf_param_4];
	cvta.to.global.u64 	%rd1, %rd5;
	mov.u32 	%r44, %ctaid.x;
	mov.u32 	%r45, %ntid.x;
	mov.u32 	%r46, %tid.x;
	mad.lo.s32 	%r47, %r44, %r45, %r46;
	mov.u32 	%r48, %ctaid.y;
	mov.u32 	%r49, %ntid.y;
	mov.u32 	%r50, %tid.y;
	mad.lo.s32 	%r51, %r48, %r49, %r50;
	shr.u32 	%r1, %r46, 2;
	and.b32  	%r2, %r46, 3;
	shl.b32 	%r52, %r46, 3;
	mov.u32 	%r53, _ZZ6kerneliiiPjS_PfE4tile;
	add.s32 	%r3, %r53, %r52;
	mov.b32 	%r54, 0;
	st.shared.u32 	[%r3], %r54;
	st.shared.u32 	[%r3+4], %r54;
	shl.b32 	%r55, %r1, 5;
	shl.b32 	%r56, %r46, 1;
	and.b32  	%r4, %r56, 6;
	and.b32  	%r57, %r52, 24;
	or.b32  	%r58, %r55, %r57;
	add.s32 	%r59, %r58, %r53;
	add.s32 	%r5, %r59, 256;
	st.shared.u32 	[%r59+256], %r54;
	st.shared.u32 	[%r59+260], %r54;
	shr.u32 	%r60, %r47, 1;
	and.b32  	%r6, %r60, 2147483632;
	shl.b32 	%r7, %r51, 3;
	setp.lt.s32 	%p1, %r43, 1;
	mov.f32 	%f82, 0f00000000;
	mov.f32 	%f83, %f82;
	@%p1 bra 	$L__BB4_9;
	mul.lo.s32 	%r62, %r6, %r43;
	shr.u32 	%r8, %r62, 1;
	mul.lo.s32 	%r63, %r43, %r1;
	shr.u32 	%r9, %r63, 1;
	add.s32 	%r10, %r9, %r2;
	shl.b32 	%r64, %r43, 3;
	add.s32 	%r65, %r63, %r64;
	shr.u32 	%r11, %r65, 1;
	add.s32 	%r12, %r11, %r2;
	mad.lo.s32 	%r13, %r42, %r2, %r1;
	shl.b32 	%r66, %r42, 2;
	add.s32 	%r14, %r13, %r66;
	add.s32 	%r15, %r43, -1;
	shr.u32 	%r67, %r15, 4;
	add.s32 	%r16, %r67, 1;
	setp.lt.u32 	%p2, %r43, 49;
	mov.b32 	%r177, 0;
	mov.f32 	%f82, 0f00000000;
	@%p2 bra 	$L__BB4_4;
	mul.lo.s32 	%r175, %r42, 48;
	shl.b32 	%r174, %r42, 5;
	shl.b32 	%r173, %r42, 4;
	and.b32  	%r69, %r16, 536870908;
	neg.s32 	%r171, %r69;
	add.s32 	%r70, %r8, %r9;
	add.s32 	%r170, %r70, %r2;
	add.s32 	%r71, %r8, %r11;
	add.s32 	%r169, %r71, %r2;
	mov.f32 	%f82, 0f00000000;
	mov.b32 	%r172, 0;
	mov.f32 	%f83, %f82;
	mov.u32 	%r177, %r172;
$L__BB4_3:
	.pragma "nounroll";
	ld.param.u64 	%rd57, [_Z6kerneliiiPjS_Pf_param_3];
	mul.wide.s32 	%rd6, %r170, 4;
	cvta.to.global.u64 	%rd7, %rd57;
	add.s64 	%rd8, %rd7, 64;
	add.s64 	%rd9, %rd8, %rd6;
	mul.wide.s32 	%rd10, %r169, 4;
	add.s64 	%rd11, %rd8, %rd10;
	shr.s32 	%r96, %r172, 1;
	add.s32 	%r97, %r96, %r7;
	ld.global.u32 	%r72, [%rd9+-64];
	ld.global.u32 	%r73, [%rd11+-64];
	ld.global.u32 	%r74, [%rd9+-48];
	ld.global.u32 	%r75, [%rd11+-48];
	add.s32 	%r98, %r13, %r97;
	mul.wide.s32 	%rd12, %r98, 4;
	add.s64 	%rd13, %rd1, %rd12;
	ld.global.u32 	%r76, [%rd13];
	add.s32 	%r99, %r14, %r97;
	mul.wide.s32 	%rd14, %r99, 4;
	add.s64 	%rd15, %rd1, %rd14;
	ld.global.u32 	%r77, [%rd15];
	ld.shared.f32 	%f22, [%r3];
	ld.shared.f32 	%f23, [%r3+4];
	// begin inline asm
	mma.sync.aligned.m16n8k16.row.col.f32.f16.f16.f32 {%f18,  %f19,  %f20,  %f21},{%r72,  %r73,  %r74,  %r75},{%r76,  %r77},{%f22, %f23, %f83, %f82};
	// end inline asm
	st.shared.f32 	[%r3], %f18;
	st.shared.f32 	[%r3+4], %f19;
	st.shared.f32 	[%r5], %f20;
	st.shared.f32 	[%r5+4], %f21;
	shr.s32 	%r100, %r173, 1;
	add.s32 	%r101, %r100, %r7;
	ld.global.u32 	%r78, [%rd9+-32];
	ld.global.u32 	%r79, [%rd11+-32];
	ld.global.u32 	%r80, [%rd9+-16];
	ld.global.u32 	%r81, [%rd11+-16];
	add.s32 	%r102, %r13, %r101;
	mul.wide.s32 	%rd16, %r102, 4;
	add.s64 	%rd17, %rd1, %rd16;
	ld.global.u32 	%r82, [%rd17];
	add.s32 	%r103, %r14, %r101;
	mul.wide.s32 	%rd18, %r103, 4;
	add.s64 	%rd19, %rd1, %rd18;
	ld.global.u32 	%r83, [%rd19];
	ld.shared.f32 	%f30, [%r3];
	ld.shared.f32 	%f31, [%r3+4];
	// begin inline asm
	mma.sync.aligned.m16n8k16.row.col.f32.f16.f16.f32 {%f26,  %f27,  %f28,  %f29},{%r78,  %r79,  %r80,  %r81},{%r82,  %r83},{%f30, %f31, %f20, %f21};
	// end inline asm
	st.shared.f32 	[%r3], %f26;
	st.shared.f32 	[%r3+4], %f27;
	st.shared.f32 	[%r5], %f28;
	st.shared.f32 	[%r5+4], %f29;
	shr.s32 	%r104, %r174, 1;
	add.s32 	%r105, %r104, %r7;
	ld.global.u32 	%r84, [%rd9];
	ld.global.u32 	%r85, [%rd11];
	ld.global.u32 	%r86, [%rd9+16];
	ld.global.u32 	%r87, [%rd11+16];
	add.s32 	%r106, %r13, %r105;
	mul.wide.s32 	%rd20, %r106, 4;
	add.s64 	%rd21, %rd1, %rd20;
	ld.global.u32 	%r88, [%rd21];
	add.s32 	%r107, %r14, %r105;
	mul.wide.s32 	%rd22, %r107, 4;
	add.s64 	%rd23, %rd1, %rd22;
	ld.global.u32 	%r89, [%rd23];
	ld.shared.f32 	%f38, [%r3];
	ld.shared.f32 	%f39, [%r3+4];
	// begin inline asm
	mma.sync.aligned.m16n8k16.row.col.f32.f16.f16.f32 {%f34,  %f35,  %f36,  %f37},{%r84,  %r85,  %r86,  %r87},{%r88,  %r89},{%f38, %f39, %f28, %f29};
	// end inline asm
	st.shared.f32 	[%r3], %f34;
	st.shared.f32 	[%r3+4], %f35;
	st.shared.f32 	[%r5], %f36;
	st.shared.f32 	[%r5+4], %f37;
	shr.s32 	%r108, %r175, 1;
	add.s32 	%r109, %r108, %r7;
	ld.global.u32 	%r90, [%rd9+32];
	ld.global.u32 	%r91, [%rd11+32];
	ld.global.u32 	%r92, [%rd9+48];
	ld.global.u32 	%r93, [%rd11+48];
	add.s32 	%r110, %r13, %r109;
	mul.wide.s32 	%rd24, %r110, 4;
	add.s64 	%rd25, %rd1, %rd24;
	ld.global.u32 	%r94, [%rd25];
	add.s32 	%r111, %r14, %r109;
	mul.wide.s32 	%rd26, %r111, 4;
	add.s64 	%rd27, %rd1, %rd26;
	ld.global.u32 	%r95, [%rd27];
	ld.shared.f32 	%f46, [%r3];
	ld.shared.f32 	%f47, [%r3+4];
	// begin inline asm
	mma.sync.aligned.m16n8k16.row.col.f32.f16.f16.f32 {%f42,  %f43,  %f83,  %f82},{%r90,  %r91,  %r92,  %r93},{%r94,  %r95},{%f46, %f47, %f36, %f37};
	// end inline asm
	st.shared.f32 	[%r3], %f42;
	st.shared.f32 	[%r3+4], %f43;
	st.shared.f32 	[%r5], %f83;
	st.shared.f32 	[%r5+4], %f82;
	add.s32 	%r177, %r177, 64;
	shl.b32 	%r112, %r42, 6;
	add.s32 	%r175, %r175, %r112;
	add.s32 	%r174, %r174, %r112;
	add.s32 	%r173, %r173, %r112;
	add.s32 	%r172, %r172, %r112;
	add.s32 	%r171, %r171, 4;
	add.s32 	%r170, %r170, 32;
	add.s32 	%r169, %r169, 32;
	setp.ne.s32 	%p3, %r171, 0;
	@%p3 bra 	$L__BB4_3;
$L__BB4_4:
	ld.param.u64 	%rd58, [_Z6kerneliiiPjS_Pf_param_3];
	cvta.to.global.u64 	%rd2, %rd58;
	shr.u32 	%r114, %r15, 4;
	add.s32 	%r115, %r114, 1;
	and.b32  	%r113, %r115, 3;
	setp.eq.s32 	%p4, %r113, 0;
	@%p4 bra 	$L__BB4_9;
	setp.eq.s32 	%p5, %r113, 1;
	@%p5 bra 	$L__BB4_7;
	shr.u32 	%r128, %r177, 1;
	add.s32 	%r129, %r128, %r8;
	mul.lo.s32 	%r130, %r177, %r42;
	shr.s32 	%r131, %r130, 1;
	add.s32 	%r132, %r131, %r7;
	add.s32 	%r133, %r10, %r129;
	mul.wide.s32 	%rd28, %r133, 4;
	add.s64 	%rd29, %rd2, %rd28;
	ld.global.u32 	%r116, [%rd29];
	add.s32 	%r134, %r12, %r129;
	mul.wide.s32 	%rd30, %r134, 4;
	add.s64 	%rd31, %rd2, %rd30;
	ld.global.u32 	%r117, [%rd31];
	ld.global.u32 	%r118, [%rd29+16];
	ld.global.u32 	%r119, [%rd31+16];
	add.s32 	%r135, %r13, %r132;
	mul.wide.s32 	%rd32, %r135, 4;
	add.s64 	%rd33, %rd1, %rd32;
	ld.global.u32 	%r120, [%rd33];
	add.s32 	%r136, %r14, %r132;
	mul.wide.s32 	%rd34, %r136, 4;
	add.s64 	%rd35, %rd1, %rd34;
	ld.global.u32 	%r121, [%rd35];
	ld.shared.f32 	%f54, [%r3];
	ld.shared.f32 	%f55, [%r3+4];
	// begin inline asm
	mma.sync.aligned.m16n8k16.row.col.f32.f16.f16.f32 {%f50,  %f51,  %f52,  %f53},{%r116,  %r117,  %r118,  %r119},{%r120,  %r121},{%f54, %f55, %f83, %f82};
	// end inline asm
	st.shared.f32 	[%r3], %f50;
	st.shared.f32 	[%r3+4], %f51;
	st.shared.f32 	[%r5], %f52;
	st.shared.f32 	[%r5+4], %f53;
	add.s32 	%r137, %r177, 16;
	shr.u32 	%r138, %r137, 1;
	add.s32 	%r139, %r138, %r8;
	shl.b32 	%r140, %r42, 4;
	add.s32 	%r141, %r130, %r140;
	shr.s32 	%r142, %r141, 1;
	add.s32 	%r143, %r142, %r7;
	add.s32 	%r144, %r10, %r139;
	mul.wide.s32 	%rd36, %r144, 4;
	add.s64 	%rd37, %rd2, %rd36;
	ld.global.u32 	%r122, [%rd37];
	add.s32 	%r145, %r12, %r139;
	mul.wide.s32 	%rd38, %r145, 4;
	add.s64 	%rd39, %rd2, %rd38;
	ld.global.u32 	%r123, [%rd39];
	ld.global.u32 	%r124, [%rd37+16];
	ld.global.u32 	%r125, [%rd39+16];
	add.s32 	%r146, %r13, %r143;
	mul.wide.s32 	%rd40, %r146, 4;
	add.s64 	%rd41, %rd1, %rd40;
	ld.global.u32 	%r126, [%rd41];
	add.s32 	%r147, %r14, %r143;
	mul.wide.s32 	%rd42, %r147, 4;
	add.s64 	%rd43, %rd1, %rd42;
	ld.global.u32 	%r127, [%rd43];
	ld.shared.f32 	%f62, [%r3];
	ld.shared.f32 	%f63, [%r3+4];
	// begin inline asm
	mma.sync.aligned.m16n8k16.row.col.f32.f16.f16.f32 {%f58,  %f59,  %f83,  %f82},{%r122,  %r123,  %r124,  %r125},{%r126,  %r127},{%f62, %f63, %f52, %f53};
	// end inline asm
	st.shared.f32 	[%r3], %f58;
	st.shared.f32 	[%r3+4], %f59;
	st.shared.f32 	[%r5], %f83;
	st.shared.f32 	[%r5+4], %f82;
	add.s32 	%r177, %r177, 32;
$L__BB4_7:
	and.b32  	%r148, %r15, 16;
	setp.ne.s32 	%p6, %r148, 0;
	@%p6 bra 	$L__BB4_9;
	shr.u32 	%r155, %r177, 1;
	add.s32 	%r156, %r155, %r8;
	mul.lo.s32 	%r157, %r177, %r42;
	shr.s32 	%r158, %r157, 1;
	add.s32 	%r159, %r158, %r7;
	add.s32 	%r160, %r10, %r156;
	mul.wide.s32 	%rd44, %r160, 4;
	add.s64 	%rd45, %rd2, %rd44;
	ld.global.u32 	%r149, [%rd45];
	add.s32 	%r161, %r12, %r156;
	mul.wide.s32 	%rd46, %r161, 4;
	add.s64 	%rd47, %rd2, %rd46;
	ld.global.u32 	%r150, [%rd47];
	ld.global.u32 	%r151, [%rd45+16];
	ld.global.u32 	%r152, [%rd47+16];
	add.s32 	%r162, %r13, %r159;
	mul.wide.s32 	%rd48, %r162, 4;
	add.s64 	%rd49, %rd1, %rd48;
	ld.global.u32 	%r153, [%rd49];
	add.s32 	%r163, %r14, %r159;
	mul.wide.s32 	%rd50, %r163, 4;
	add.s64 	%rd51, %rd1, %rd50;
	ld.global.u32 	%r154, [%rd51];
	ld.shared.f32 	%f70, [%r3];
	ld.shared.f32 	%f71, [%r3+4];
	// begin inline asm
	mma.sync.aligned.m16n8k16.row.col.f32.f16.f16.f32 {%f66,  %f67,  %f83,  %f82},{%r149,  %r150,  %r151,  %r152},{%r153,  %r154},{%f70, %f71, %f83, %f82};
	// end inline asm
	st.shared.f32 	[%r3], %f66;
	st.shared.f32 	[%r3+4], %f67;
	st.shared.f32 	[%r5], %f83;
	st.shared.f32 	[%r5+4], %f82;
$L__BB4_9:
	ld.param.u64 	%rd59, [_Z6kerneliiiPjS_Pf_param_5];
	cvta.to.global.u64 	%rd52, %rd59;
	ld.shared.f32 	%f74, [%r3];
	mad.lo.s32 	%r164, %r42, %r1, %r4;
	mad.lo.s32 	%r165, %r6, %r42, %r7;
	add.s32 	%r166, %r164, %r165;
	mul.wide.s32 	%rd53, %r166, 4;
	add.s64 	%rd54, %rd52, %rd53;
	st.global.f32 	[%rd54], %f74;
	ld.shared.f32 	%f75, [%r3+4];
	st.global.f32 	[%rd54+4], %f75;
	shl.b32 	%r167, %r42, 3;
	add.s32 	%r168, %r166, %r167;
	mul.wide.s32 	%rd55, %r168, 4;
	add.s64 	%rd56, %rd52, %rd55;
	st.global.f32 	[%rd56], %f83;
	st.global.f32 	[%rd56+4], %f82;
	ret;

}


// ===== COMPILED SASS (sm_100) =====

	.target	sm_100

	.elftype	@"ET_EXEC"


//--------------------- .note.nv.tkinfo           --------------------------
	.section	.note.nv.tkinfo,"",@"SHT_NOTE"
	.sectionflags	@"SHF_NOTE_NV_TKINFO"
	.tkinfo
        /*0018*/ 	.word	0x00000002
        /*0030*/ 	.string	""
        /*0030*/ 	.string	"ptxas"
        /*0030*/ 	.string	"Cuda compilation tools, release 13.0, V13.0.88"
        /*0030*/ 	.string	"Build cuda_13.0.r13.0/compiler.36424714_0"
        /*0030*/ 	.string	"-arch sm_100 -m 64 "



//--------------------- .note.nv.cuinfo           --------------------------
	.section	.note.nv.cuinfo,"",@"SHT_NOTE"
	.sectionflags	@"SHF_NOTE_NV_CUINFO"
        /*0018*/ 	.short	0x0002
        /*001a*/ 	.short	0x0064
        /*001c*/ 	.short	0x0082
	.zero		2


//--------------------- .nv.info                  --------------------------
	.section	.nv.info,"",@"SHT_CUDA_INFO"
	.align	4


	//----- nvinfo : EIATTR_REGCOUNT
	.align		4
        /*0000*/ 	.byte	0x04, 0x2f
        /*0002*/ 	.short	(.L_1 - .L_0)
	.align		4
.L_0:
        /*0004*/ 	.word	index@(_Z6fill_BP6__halfi)
        /*0008*/ 	.word	0x00000010


	//----- nvinfo : EIATTR_FRAME_SIZE
	.align		4
.L_1:
        /*000c*/ 	.byte	0x04, 0x11
        /*000e*/ 	.short	(.L_3 - .L_2)
	.align		4
.L_2:
        /*0010*/ 	.word	index@(_Z6fill_BP6__halfi)
        /*0014*/ 	.word	0x00000000


	//----- nvinfo : EIATTR_REGCOUNT
	.align		4
.L_3:
        /*0018*/ 	.byte	0x04, 0x2f
        /*001a*/ 	.short	(.L_5 - .L_4)
	.align		4
.L_4:
        /*001c*/ 	.word	index@(_Z6fill_AP6__halfi)
        /*0020*/ 	.word	0x0000000a


	//----- nvinfo : EIATTR_FRAME_SIZE
	.align		4
.L_5:
        /*0024*/ 	.byte	0x04, 0x11
        /*0026*/ 	.short	(.L_7 - .L_6)
	.align		4
.L_6:
        /*0028*/ 	.word	index@(_Z6fill_AP6__halfi)
        /*002c*/ 	.word	0x00000000


	//----- nvinfo : EIATTR_REGCOUNT
	.align		4
.L_7:
        /*0030*/ 	.byte	0x04, 0x2f
        /*0032*/ 	.short	(.L_9 - .L_8)
	.align		4
.L_8:
        /*0034*/ 	.word	index@(_Z10compress_AP6__halfiiPj)
        /*0038*/ 	.word	0x0000000c


	//----- nvinfo : EIATTR_FRAME_SIZE
	.align		4
.L_9:
        /*003c*/ 	.byte	0x04, 0x11
        /*003e*/ 	.short	(.L_11 - .L_10)
	.align		4
.L_10:
        /*0040*/ 	.word	index@(_Z10compress_AP6__halfiiPj)
        /*0044*/ 	.word	0x00000000


	//----- nvinfo : EIATTR_REGCOUNT
	.align		4
.L_11:
        /*0048*/ 	.byte	0x04, 0x2f
        /*004a*/ 	.short	(.L_13 - .L_12)
	.align		4
.L_12:
        /*004c*/ 	.word	index@(_Z10compress_BP6__halfiiPj)
        /*0050*/ 	.word	0x0000000e


	//----- nvinfo : EIATTR_FRAME_SIZE
	.align		4
.L_13:
        /*0054*/ 	.byte	0x04, 0x11
        /*0056*/ 	.short	(.L_15 - .L_14)
	.align		4
.L_14:
        /*0058*/ 	.word	index@(_Z10compress_BP6__halfiiPj)
        /*005c*/ 	.word	0x00000000


	//----- nvinfo : EIATTR_REGCOUNT
	.align		4
.L_15:
        /*0060*/ 	.byte	0x04, 0x2f
        /*0062*/ 	.short	(.L_17 - .L_16)
	.align		4
.L_16:
        /*0064*/ 	.word	index@(_Z6kerneliiiPjS_Pf)
        /*0068*/ 	.word	0x0000001e


	//----- nvinfo : EIATTR_FRAME_SIZE
	.align		4
.L_17:
        /*006c*/ 	.byte	0x04, 0x11
        /*006e*/ 	.short	(.L_19 - .L_18)
	.align		4
.L_18:
        /*0070*/ 	.word	index@(_Z6kerneliiiPjS_Pf)
        /*0074*/ 	.word	0x00000000


	//----- nvinfo : EIATTR_MIN_STACK_SIZE
	.align		4
.L_19:
        /*0078*/ 	.byte	0x04, 0x12
        /*007a*/ 	.short	(.L_21 - .L_20)
	.align		4
.L_20:
        /*007c*/ 	.word	index@(_Z6kerneliiiPjS_Pf)
        /*0080*/ 	.word	0x00000000


	//----- nvinfo : EIATTR_MIN_STACK_SIZE
	.align		4
.L_21:
        /*0084*/ 	.byte	0x04, 0x12
        /*0086*/ 	.short	(.L_23 - .L_22)
	.align		4
.L_22:
        /*0088*/ 	.word	index@(_Z10compress_BP6__halfiiPj)
        /*008c*/ 	.word	0x00000000


	//----- nvinfo : EIATTR_MIN_STACK_SIZE
	.align		4
.L_23:
        /*0090*/ 	.byte	0x04, 0x12
        /*0092*/ 	.short	(.L_25 - .L_24)
	.align		4
.L_24:
        /*0094*/ 	.word	index@(_Z10compress_AP6__halfiiPj)
        /*0098*/ 	.word	0x00000000


	//----- nvinfo : EIATTR_MIN_STACK_SIZE
	.align		4
.L_25:
        /*009c*/ 	.byte	0x04, 0x12
        /*009e*/ 	.short	(.L_27 - .L_26)
	.align		4
.L_26:
        /*00a0*/ 	.word	index@(_Z6fill_AP6__halfi)
        /*00a4*/ 	.word	0x00000000


	//----- nvinfo : EIATTR_MIN_STACK_SIZE
	.align		4
.L_27:
        /*00a8*/ 	.byte	0x04, 0x12
        /*00aa*/ 	.short	(.L_29 - .L_28)
	.align		4
.L_28:
        /*00ac*/ 	.word	index@(_Z6fill_BP6__halfi)
        /*00b0*/ 	.word	0x00000000
.L_29:


//--------------------- .nv.compat                --------------------------
	.section	.nv.compat,"",@"SHT_CUDA_COMPAT_INFO"
	.align	4
        /*0000*/ 	.byte	0x02, 0x09, 0x00, 0x00, 0x02, 0x02, 0x01, 0x00, 0x02, 0x05, 0x05, 0x00, 0x03, 0x07, 0x01, 0x01
        /*0010*/ 	.byte	0x02, 0x03, 0x00, 0x00, 0x02, 0x06, 0x01, 0x00, 0x04, 0x0b, 0x08, 0x00, 0x09, 0x00, 0x00, 0x00
        /*0020*/ 	.byte	0x00, 0x00, 0x00, 0x00


//--------------------- .nv.info._Z6kerneliiiPjS_Pf --------------------------
	.section	.nv.info._Z6kerneliiiPjS_Pf,"",@"SHT_CUDA_INFO"
	.sectionflags	@""
	.align	4


	//----- nvinfo : EIATTR_CUDA_API_VERSION
	.align		4
        /*0000*/ 	.byte	0x04, 0x37
        /*0002*/ 	.short	(.L_31 - .L_30)
.L_30:
        /*0004*/ 	.word	0x00000082


	//----- nvinfo : EIATTR_KPARAM_INFO
	.align		4
.L_31:
        /*0008*/ 	.byte	0x04, 0x17
        /*000a*/ 	.short	(.L_33 - .L_32)
.L_32:
        /*000c*/ 	.word	0x00000000
        /*0010*/ 	.short	0x0005
        /*0012*/ 	.short	0x0020
        /*0014*/ 	.byte	0x00, 0xf5, 0x21, 0x00


	//----- nvinfo : EIATTR_KPARAM_INFO
	.align		4
.L_33:
        /*0018*/ 	.byte	0x04, 0x17
        /*001a*/ 	.short	(.L_35 - .L_34)
.L_34:
        /*001c*/ 	.word	0x00000000
        /*0020*/ 	.short	0x0004
        /*0022*/ 	.short	0x0018
        /*0024*/ 	.byte	0x00, 0xf5, 0x21, 0x00


	//----- nvinfo : EIATTR_KPARAM_INFO
	.align		4
.L_35:
        /*0028*/ 	.byte	0x04, 0x17
        /*002a*/ 	.short	(.L_37 - .L_36)
.L_36:
        /*002c*/ 	.word	0x00000000
        /*0030*/ 	.short	0x0003
        /*0032*/ 	.short	0x0010
        /*0034*/ 	.byte	0x00, 0xf5, 0x21, 0x00


	//----- nvinfo : EIATTR_KPARAM_INFO
	.align		4
.L_37:
        /*0038*/ 	.byte	0x04, 0x17
        /*003a*/ 	.short	(.L_39 - .L_38)
.L_38:
        /*003c*/ 	.word	0x00000000
        /*0040*/ 	.short	0x0002
        /*0042*/ 	.short	0x0008
        /*0044*/ 	.byte	0x00, 0xf0, 0x11, 0x00


	//----- nvinfo : EIATTR_KPARAM_INFO
	.align		4
.L_39:
        /*0048*/ 	.byte	0x04, 0x17
        /*004a*/ 	.short	(.L_41 - .L_40)
.L_40:
        /*004c*/ 	.word	0x00000000
        /*0050*/ 	.short	0x0001
        /*0052*/ 	.short	0x0004
        /*0054*/ 	.byte	0x00, 0xf0, 0x11, 0x00


	//----- nvinfo : EIATTR_KPARAM_INFO
	.align		4
.L_41:
        /*0058*/ 	.byte	0x04, 0x17
        /*005a*/ 	.short	(.L_43 - .L_42)
.L_42:
        /*005c*/ 	.word	0x00000000
        /*0060*/ 	.short	0x0000
        /*0062*/ 	.short	0x0000
        /*0064*/ 	.byte	0x00, 0xf0, 0x11, 0x00


	//----- nvinfo : EIATTR_SPARSE_MMA_MASK
	.align		4
.L_43:
        /*0068*/ 	.byte	0x03, 0x50
        /*006a*/ 	.short	0x0000


	//----- nvinfo : EIATTR_MAXREG_COUNT
	.align		4
        /*006c*/ 	.byte	0x03, 0x1b
        /*006e*/ 	.short	0x00ff


	//----- nvinfo : EIATTR_MERCURY_ISA_VERSION
	.align		4
        /*0070*/ 	.byte	0x03, 0x5f
        /*0072*/ 	.short	0x0101


	//----- nvinfo : EIATTR_VRC_CTA_INIT_COUNT
	.align		4
        /*0074*/ 	.byte	0x02, 0x4a
	.zero		1
	.zero		1


	//----- nvinfo : EIATTR_EXIT_INSTR_OFFSETS
	.align		4
        /*0078*/ 	.byte	0x04, 0x1c
        /*007a*/ 	.short	(.L_45 - .L_44)


	//   ....[0]....
.L_44:
        /*007c*/ 	.word	0x00000fd0


	//----- nvinfo : EIATTR_CBANK_PARAM_SIZE
	.align		4
.L_45:
        /*0080*/ 	.byte	0x03, 0x19
        /*0082*/ 	.short	0x0028


	//----- nvinfo : EIATTR_PARAM_CBANK
	.align		4
        /*0084*/ 	.byte	0x04, 0x0a
        /*0086*/ 	.short	(.L_47 - .L_46)
	.align		4
.L_46:
        /*0088*/ 	.word	index@(.nv.constant0._Z6kerneliiiPjS_Pf)
        /*008c*/ 	.short	0x0380
        /*008e*/ 	.short	0x0028


	//----- nvinfo : EIATTR_SW_WAR
	.align		4
.L_47:
        /*0090*/ 	.byte	0x04, 0x36
        /*0092*/ 	.short	(.L_49 - .L_48)
.L_48:
        /*0094*/ 	.word	0x00000008
.L_49:


//--------------------- .nv.info._Z10compress_BP6__halfiiPj --------------------------
	.section	.nv.info._Z10compress_BP6__halfiiPj,"",@"SHT_CUDA_INFO"
	.sectionflags	@""
	.align	4


	//----- nvinfo : EIATTR_CUDA_API_VERSION
	.align		4
        /*0000*/ 	.byte	0x04, 0x37
        /*0002*/ 	.short	(.L_51 - .L_50)
.L_50:
        /*0004*/ 	.word	0x00000082


	//----- nvinfo : EIATTR_KPARAM_INFO
	.align		4
.L_51:
        /*0008*/ 	.byte	0x04, 0x17
        /*000a*/ 	.short	(.L_53 - .L_52)
.L_52:
        /*000c*/ 	.word	0x00000000
        /*0010*/ 	.short	0x0003
        /*0012*/ 	.short	0x0010
        /*0014*/ 	.byte	0x00, 0xf5, 0x21, 0x00


	//----- nvinfo : EIATTR_KPARAM_INFO
	.align		4
.L_53:
        /*0018*/ 	.byte	0x04, 0x17
        /*001a*/ 	.short	(.L_55 - .L_54)
.L_54:
        /*001c*/ 	.word	0x00000000
        /*0020*/ 	.short	0x0002
        /*0022*/ 	.short	0x000c
        /*0024*/ 	.byte	0x00, 0xf0, 0x11, 0x00


	//----- nvinfo : EIATTR_KPARAM_INFO
	.align		4
.L_55:
        /*0028*/ 	.byte	0x04, 0x17
        /*002a*/ 	.short	(.L_57 - .L_56)
.L_56:
        /*002c*/ 	.word	0x00000000
        /*0030*/ 	.short	0x0001
        /*0032*/ 	.short	0x0008
        /*0034*/ 	.byte	0x00, 0xf0, 0x11, 0x00


	//----- nvinfo : EIATTR_KPARAM_INFO
	.align		4
.L_57:
        /*0038*/ 	.byte	0x04, 0x17
        /*003a*/ 	.short	(.L_59 - .L_58)
.L_58:
        /*003c*/ 	.word	0x00000000
        /*0040*/ 	.short	0x0000
        /*0042*/ 	.short	0x0000
        /*0044*/ 	.byte	0x00, 0xf5, 0x21, 0x00


	//----- nvinfo : EIATTR_SPARSE_MMA_MASK
	.align		4
.L_59:
        /*0048*/ 	.byte	0x03, 0x50
        /*004a*/ 	.short	0x0000


	//----- nvinfo : EIATTR_MAXREG_COUNT
	.align		4
        /*004c*/ 	.byte	0x03, 0x1b
        /*004e*/ 	.short	0x00ff


	//----- nvinfo : EIATTR_MERCURY_ISA_VERSION
	.align		4
        /*0050*/ 	.byte	0x03, 0x5f
        /*0052*/ 	.short	0x0101


	//----- nvinfo : EIATTR_VRC_CTA_INIT_COUNT
	.align		4
        /*0054*/ 	.byte	0x02, 0x4a
	.zero		1
	.zero		1


	//----- nvinfo : EIATTR_EXIT_INSTR_OFFSETS
	.align		4
        /*0058*/ 	.byte	0x04, 0x1c
        /*005a*/ 	.short	(.L_61 - .L_60)


	//   ....[0]....
.L_60:
        /*005c*/ 	.word	0x00000170


	//----- nvinfo : EIATTR_CBANK_PARAM_SIZE
	.align		4
.L_61:
        /*0060*/ 	.byte	0x03, 0x19
        /*0062*/ 	.short	0x0018


	//----- nvinfo : EIATTR_PARAM_CBANK
	.align		4
        /*0064*/ 	.byte	0x04, 0x0a
        /*0066*/ 	.short	(.L_63 - .L_62)
	.align		4
.L_62:
        /*0068*/ 	.word	index@(.nv.constant0._Z10compress_BP6__halfiiPj)
        /*006c*/ 	.short	0x0380
        /*006e*/ 	.short	0x0018


	//----- nvinfo : EIATTR_SW_WAR
	.align		4
.L_63:
        /*0070*/ 	.byte	0x04, 0x36
        /*0072*/ 	.short	(.L_65 - .L_64)
.L_64:
        /*0074*/ 	.word	0x00000008
.L_65:


//--------------------- .nv.info._Z10compress_AP6__halfiiPj --------------------------
	.section	.nv.info._Z10compress_AP6__halfiiPj,"",@"SHT_CUDA_INFO"
	.sectionflags	@""
	.align	4


	//----- nvinfo : EIATTR_CUDA_API_VERSION
	.align		4
        /*0000*/ 	.byte	0x04, 0x37
        /*0002*/ 	.short	(.L_67 - .L_66)
.L_66:
        /*0004*/ 	.word	0x00000082


	//----- nvinfo : EIATTR_KPARAM_INFO
	.align		4
.L_67:
        /*0008*/ 	.byte	0x04, 0x17
        /*000a*/ 	.short	(.L_69 - .L_68)
.L_68:
        /*000c*/ 	.word	0x00000000
        /*0010*/ 	.short	0x0003
        /*0012*/ 	.short	0x0010
        /*0014*/ 	.byte	0x00, 0xf5, 0x21, 0x00


	//----- nvinfo : EIATTR_KPARAM_INFO
	.align		4
.L_69:
        /*0018*/ 	.byte	0x04, 0x17
        /*001a*/ 	.short	(.L_71 - .L_70)
.L_70:
        /*001c*/ 	.word	0x00000000
        /*0020*/ 	.short	0x0002
        /*0022*/ 	.short	0x000c
        /*0024*/ 	.byte	0x00, 0xf0, 0x11, 0x00


	//----- nvinfo : EIATTR_KPARAM_INFO
	.align		4
.L_71:
        /*0028*/ 	.byte	0x04, 0x17
        /*002a*/ 	.short	(.L_73 - .L_72)
.L_72:
        /*002c*/ 	.word	0x00000000
        /*0030*/ 	.short	0x0001
        /*0032*/ 	.short	0x0008
        /*0034*/ 	.byte	0x00, 0xf0, 0x11, 0x00


	//----- nvinfo : EIATTR_KPARAM_INFO
	.align		4
.L_73:
        /*0038*/ 	.byte	0x04, 0x17
        /*003a*/ 	.short	(.L_75 - .L_74)
.L_74:
        /*003c*/ 	.word	0x00000000
        /*0040*/ 	.short	0x0000
        /*0042*/ 	.short	0x0000
        /*0044*/ 	.byte	0x00, 0xf5, 0x21, 0x00


	//----- nvinfo : EIATTR_SPARSE_MMA_MASK
	.align		4
.L_75:
        /*0048*/ 	.byte	0x03, 0x50
        /*004a*/ 	.short	0x0000


	//----- nvinfo : EIATTR_MAXREG_COUNT
	.align		4
        /*004c*/ 	.byte	0x03, 0x1b
        /*004e*/ 	.short	0x00ff


	//----- nvinfo : EIATTR_MERCURY_ISA_VERSION
	.align		4
        /*0050*/ 	.byte	0x03, 0x5f
        /*0052*/ 	.short	0x0101


	//----- nvinfo : EIATTR_VRC_CTA_INIT_COUNT
	.align		4
        /*0054*/ 	.byte	0x02, 0x4a
	.zero		1
	.zero		1


	//----- nvinfo : EIATTR_EXIT_INSTR_OFFSETS
	.align		4
        /*0058*/ 	.byte	0x04, 0x1c
        /*005a*/ 	.short	(.L_77 - .L_76)


	//   ....[0]....
.L_76:
        /*005c*/ 	.word	0x00000170


	//----- nvinfo : EIATTR_CBANK_PARAM_SIZE
	.align		4
.L_77:
        /*0060*/ 	.byte	0x03, 0x19
        /*0062*/ 	.short	0x0018


	//----- nvinfo : EIATTR_PARAM_CBANK
	.align		4
        /*0064*/ 	.byte	0x04, 0x0a
        /*0066*/ 	.short	(.L_79 - .L_78)
	.align		4
.L_78:
        /*0068*/ 	.word	index@(.nv.constant0._Z10compress_AP6__halfiiPj)
        /*006c*/ 	.short	0x0380
        /*006e*/ 	.short	0x0018


	//----- nvinfo : EIATTR_SW_WAR
	.align		4
.L_79:
        /*0070*/ 	.byte	0x04, 0x36
        /*0072*/ 	.short	(.L_81 - .L_80)
.L_80:
        /*0074*/ 	.word	0x00000008
.L_81:


//--------------------- .nv.info._Z6fill_AP6__halfi --------------------------
	.section	.nv.info._Z6fill_AP6__halfi,"",@"SHT_CUDA_INFO"
	.sectionflags	@""
	.align	4


	//----- nvinfo : EIATTR_CUDA_API_VERSION
	.align		4
        /*0000*/ 	.byte	0x04, 0x37
        /*0002*/ 	.short	(.L_83 - .L_82)
.L_82:
        /*0004*/ 	.word	0x00000082


	//----- nvinfo : EIATTR_KPARAM_INFO
	.align		4
.L_83:
        /*0008*/ 	.byte	0x04, 0x17
        /*000a*/ 	.short	(.L_85 - .L_84)
.L_84:
        /*000c*/ 	.word	0x00000000
        /*0010*/ 	.short	0x0001
        /*0012*/ 	.short	0x0008
        /*0014*/ 	.byte	0x00, 0xf0, 0x11, 0x00


	//----- nvinfo : EIATTR_KPARAM_INFO
	.align		4
.L_85:
        /*0018*/ 	.byte	0x04, 0x17
        /*001a*/ 	.short	(.L_87 - .L_86)
.L_86:
        /*001c*/ 	.word	0x00000000
        /*0020*/ 	.short	0x0000
        /*0022*/ 	.short	0x0000
        /*0024*/ 	.byte	0x00, 0xf5, 0x21, 0x00


	//----- nvinfo : EIATTR_SPARSE_MMA_MASK
	.align		4
.L_87:
        /*0028*/ 	.byte	0x03, 0x50
        /*002a*/ 	.short	0x0000


	//----- nvinfo : EIATTR_MAXREG_COUNT
	.align		4
        /*002c*/ 	.byte	0x03, 0x1b
        /*002e*/ 	.short	0x00ff


	//----- nvinfo : EIATTR_MERCURY_ISA_VERSION
	.align		4
        /*0030*/ 	.byte	0x03, 0x5f
        /*0032*/ 	.short	0x0101


	//----- nvinfo : EIATTR_VRC_CTA_INIT_COUNT
	.align		4
        /*0034*/ 	.byte	0x02, 0x4a
	.zero		1
	.zero		1


	//----- nvinfo : EIATTR_EXIT_INSTR_OFFSETS
	.align		4
        /*0038*/ 	.byte	0x04, 0x1c
        /*003a*/ 	.short	(.L_89 - .L_88)


	//   ....[0]....
.L_88:
        /*003c*/ 	.word	0x00000150


	//----- nvinfo : EIATTR_CBANK_PARAM_SIZE
	.align		4
.L_89:
        /*0040*/ 	.byte	0x03, 0x19
        /*0042*/ 	.short	0x000c


	//----- nvinfo : EIATTR_PARAM_CBANK
	.align		4
        /*0044*/ 	.byte	0x04, 0x0a
        /*0046*/ 	.short	(.L_91 - .L_90)
	.align		4
.L_90:
        /*0048*/ 	.word	index@(.nv.constant0._Z6fill_AP6__halfi)
        /*004c*/ 	.short	0x0380
        /*004e*/ 	.short	0x000c


	//----- nvinfo : EIATTR_SW_WAR
	.align		4
.L_91:
        /*0050*/ 	.byte	0x04, 0x36
        /*0052*/ 	.short	(.L_93 - .L_92)
.L_92:
        /*0054*/ 	.word	0x00000008
.L_93:


//--------------------- .nv.info._Z6fill_BP6__halfi --------------------------
	.section	.nv.info._Z6fill_BP6__halfi,"",@"SHT_CUDA_INFO"
	.sectionflags	@""
	.align	4


	//----- nvinfo : EIATTR_CUDA_API_VERSION
	.align		4
        /*0000*/ 	.byte	0x04, 0x37
        /*0002*/ 	.short	(.L_95 - .L_94)
.L_94:
        /*0004*/ 	.word	0x00000082


	//----- nvinfo : EIATTR_KPARAM_INFO
	.align		4
.L_95:
        /*0008*/ 	.byte	0x04, 0x17
        /*000a*/ 	.short	(.L_97 - .L_96)
.L_96:
        /*000c*/ 	.word	0x00000000
        /*0010*/ 	.short	0x0001
        /*0012*/ 	.short	0x0008
        /*0014*/ 	.byte	0x00, 0xf0, 0x11, 0x00


	//----- nvinfo : EIATTR_KPARAM_INFO
	.align		4
.L_97:
        /*0018*/ 	.byte	0x04, 0x17
        /*001a*/ 	.short	(.L_99 - .L_98)
.L_98:
        /*001c*/ 	.word	0x00000000
        /*0020*/ 	.short	0x0000
        /*0022*/ 	.short	0x0000
        /*0024*/ 	.byte	0x00, 0xf5, 0x21, 0x00


	//----- nvinfo : EIATTR_SPARSE_MMA_MASK
	.align		4
.L_99:
        /*0028*/ 	.byte	0x03, 0x50
        /*002a*/ 	.short	0x0000


	//----- nvinfo : EIATTR_MAXREG_COUNT
	.align		4
        /*002c*/ 	.byte	0x03, 0x1b
        /*002e*/ 	.short	0x00ff


	//----- nvinfo : EIATTR_MERCURY_ISA_VERSION
	.align		4
        /*0030*/ 	.byte	0x03, 0x5f
        /*0032*/ 	.short	0x0101


	//----- nvinfo : EIATTR_VRC_CTA_INIT_COUNT
	.align		4
        /*0034*/ 	.byte	0x02, 0x4a
	.zero		1
	.zero		1


	//----- nvinfo : EIATTR_EXIT_INSTR_OFFSETS
	.align		4
        /*0038*/ 	.byte	0x04, 0x1c
        /*003a*/ 	.short	(.L_101 - .L_100)


	//   ....[0]....
.L_100:
        /*003c*/ 	.word	0x00000280


	//----- nvinfo : EIATTR_CBANK_PARAM_SIZE
	.align		4
.L_101:
        /*0040*/ 	.byte	0x03, 0x19
        /*0042*/ 	.short	0x000c


	//----- nvinfo : EIATTR_PARAM_CBANK
	.align		4
        /*0044*/ 	.byte	0x04, 0x0a
        /*0046*/ 	.short	(.L_103 - .L_102)
	.align		4
.L_102:
        /*0048*/ 	.word	index@(.nv.constant0._Z6fill_BP6__halfi)
        /*004c*/ 	.short	0x0380
        /*004e*/ 	.short	0x000c


	//----- nvinfo : EIATTR_SW_WAR
	.align		4
.L_103:
        /*0050*/ 	.byte	0x04, 0x36
        /*0052*/ 	.short	(.L_105 - .L_104)
.L_104:
        /*0054*/ 	.word	0x00000008
.L_105:


//--------------------- .nv.callgraph             --------------------------
	.section	.nv.callgraph,"",@"SHT_CUDA_CALLGRAPH"
	.align	4
	.sectionentsize	8
	.align		4
        /*0000*/ 	.word	0x00000000
	.align		4
        /*0004*/ 	.word	0xffffffff
	.align		4
        /*0008*/ 	.word	0x00000000
	.align		4
        /*000c*/ 	.word	0xfffffffe
	.align		4
        /*0010*/ 	.word	0x00000000
	.align		4
        /*0014*/ 	.word	0xfffffffd
	.align		4
        /*0018*/ 	.word	0x00000000
	.align		4
        /*001c*/ 	.word	0xfffffffc


//--------------------- .text._Z6kerneliiiPjS_Pf  --------------------------
	.section	.text._Z6kerneliiiPjS_Pf,"ax",@progbits
	.align	128
        .global         _Z6kerneliiiPjS_Pf
        .type           _Z6kerneliiiPjS_Pf,@function
        .size           _Z6kerneliiiPjS_Pf,(.L_x_9 - _Z6kerneliiiPjS_Pf)
        .other          _Z6kerneliiiPjS_Pf,@"STO_CUDA_ENTRY STV_DEFAULT"
_Z6kerneliiiPjS_Pf:
.text._Z6kerneliiiPjS_Pf:
[----:B------:R-:W-:Y:S01]  /*0000*/  LDC R1, c[0x0][0x37c] ;  /* 0x0000df00ff017b82 */ /* 0x000fe20000000800 */
[----:B------:R-:W0:Y:S07]  /*0010*/  S2R R5, SR_TID.X ;  /* 0x0000000000057919 */ /* 0x000e2e0000002100 */
[----:B------:R-:W1:Y:S01]  /*0020*/  LDC R10, c[0x0][0x388] ;  /* 0x0000e200ff0a7b82 */ /* 0x000e620000000800 */
[----:B------:R-:W-:Y:S01]  /*0030*/  UMOV UR4, 0x400 ;  /* 0x0000040000047882 */ /* 0x000fe20000000000 */
[----:B------:R-:W2:Y:S01]  /*0040*/  LDCU.64 UR12, c[0x0][0x358] ;  /* 0x00006b00ff0c77ac */ /* 0x000ea20008000a00 */
[----:B------:R-:W3:Y:S01]  /*0050*/  S2R R7, SR_TID.Y ;  /* 0x0000000000077919 */ /* 0x000ee20000002200 */
[----:B------:R-:W-:-:S04]  /*0060*/  CS2R R14, SRZ ;  /* 0x00000000000e7805 */ /* 0x000fc8000001ff00 */
[----:B------:R-:W4:Y:S08]  /*0070*/  S2UR UR6, SR_CgaCtaId ;  /* 0x00000000000679c3 */ /* 0x000f300000008800 */
[----:B------:R-:W5:Y:S08]  /*0080*/  S2UR UR5, SR_CTAID.X ;  /* 0x00000000000579c3 */ /* 0x000f700000002500 */
[----:B------:R-:W5:Y:S01]  /*0090*/  LDC R2, c[0x0][0x360] ;  /* 0x0000d800ff027b82 */ /* 0x000f620000000800 */
[----:B-1----:R-:W-:Y:S01]  /*00a0*/  ISETP.GE.AND P0, PT, R10, 0x1, PT ;  /* 0x000000010a00780c */ /* 0x002fe20003f06270 */
[----:B0-----:R-:W-:-:S06]  /*00b0*/  IMAD.SHL.U32 R22, R5, 0x8, RZ ;  /* 0x0000000805167824 */ /* 0x001fcc00078e00ff */
[----:B------:R-:W3:Y:S01]  /*00c0*/  S2UR UR7, SR_CTAID.Y ;  /* 0x00000000000779c3 */ /* 0x000ee20000002600 */
[----:B------:R-:W-:Y:S01]  /*00d0*/  SHF.R.U32.HI R3, RZ, 0x2, R5 ;  /* 0x00000002ff037819 */ /* 0x000fe20000011605 */
[----:B----4-:R-:W-:Y:S01]  /*00e0*/  ULEA UR6, UR6, UR4, 0x18 ;  /* 0x0000000406067291 */ /* 0x010fe2000f8ec0ff */
[----:B------:R-:W-:-:S05]  /*00f0*/  LOP3.LUT R0, R22, 0x18, RZ, 0xc0, !PT ;  /* 0x0000001816007812 */ /* 0x000fca00078ec0ff */
[----:B------:R-:W3:Y:S01]  /*0100*/  LDC R4, c[0x0][0x364] ;  /* 0x0000d900ff047b82 */ /* 0x000ee20000000800 */
[----:B------:R-:W-:Y:S02]  /*0110*/  IMAD R19, R3, 0x20, R0 ;  /* 0x0000002003137824 */ /* 0x000fe400078e0200 */
[----:B------:R0:W-:Y:S04]  /*0120*/  STS.64 [R22+UR6], RZ ;  /* 0x000000ff16007988 */ /* 0x0001e80008000a06 */
[----:B------:R0:W-:Y:S01]  /*0130*/  STS.64 [R19+UR6+0x100], RZ ;  /* 0x000100ff13007988 */ /* 0x0001e20008000a06 */
[----:B-----5:R-:W-:-:S05]  /*0140*/  IMAD R0, R2, UR5, R5 ;  /* 0x0000000502007c24 */ /* 0x020fca000f8e0205 */
[----:B------:R-:W-:-:S04]  /*0150*/  SHF.R.U32.HI R0, RZ, 0x1, R0 ;  /* 0x00000001ff007819 */ /* 0x000fc80000011600 */
[----:B------:R-:W-:Y:S01]  /*0160*/  LOP3.LUT R18, R0, 0x7ffffff0, RZ, 0xc0, !PT ;  /* 0x7ffffff000127812 */ /* 0x000fe200078ec0ff */
[----:B---3--:R-:W-:-:S05]  /*0170*/  IMAD R2, R4, UR7, R7 ;  /* 0x0000000704027c24 */ /* 0x008fca000f8e0207 */
[----:B------:R-:W-:Y:S01]  /*0180*/  SHF.L.U32 R0, R2, 0x3, RZ ;  /* 0x0000000302007819 */ /* 0x000fe200000006ff */
[----:B0-2---:R-:W-:Y:S06]  /*0190*/  @!P0 BRA `(.L_x_0) ;  /* 0x0000000c00488947 */ /* 0x005fec0003800000 */
[----:B------:R-:W0:Y:S01]  /*01a0*/  LDCU UR7, c[0x0][0x384] ;  /* 0x00007080ff0777ac */ /* 0x000e220008000800 */
[----:B------:R-:W-:Y:S01]  /*01b0*/  ISETP.GE.U32.AND P0, PT, R10, 0x31, PT ;  /* 0x000000310a00780c */ /* 0x000fe20003f06070 */
[-C--:B------:R-:W-:Y:S01]  /*01c0*/  IMAD R4, R18, R10.reuse, RZ ;  /* 0x0000000a12047224 */ /* 0x080fe200078e02ff */
[----:B------:R-:W-:Y:S01]  /*01d0*/  LOP3.LUT R8, R5, 0x3, RZ, 0xc0, !PT ;  /* 0x0000000305087812 */ /* 0x000fe200078ec0ff */
[----:B------:R-:W-:Y:S01]  /*01e0*/  IMAD R5, R3, R10, RZ ;  /* 0x0000000a03057224 */ /* 0x000fe200078e02ff */
[----:B------:R-:W-:Y:S01]  /*01f0*/  UMOV UR4, URZ ;  /* 0x000000ff00047c82 */ /* 0x000fe20008000000 */
[----:B------:R-:W-:Y:S02]  /*0200*/  VIADD R6, R10, 0xffffffff ;  /* 0xffffffff0a067836 */ /* 0x000fe40000000000 */
[----:B------:R-:W-:Y:S01]  /*0210*/  IMAD.MOV.U32 R15, RZ, RZ, RZ ;  /* 0x000000ffff0f7224 */ /* 0x000fe200078e00ff */
[----:B------:R-:W-:Y:S02]  /*0220*/  SHF.R.U32.HI R9, RZ, 0x1, R5 ;  /* 0x00000001ff097819 */ /* 0x000fe40000011605 */
[----:B------:R-:W-:Y:S01]  /*0230*/  LEA.HI R6, R6, 0x1, RZ, 0x1c ;  /* 0x0000000106067811 */ /* 0x000fe200078fe0ff */
[----:B0-----:R-:W-:Y:S01]  /*0240*/  IMAD R2, R8, UR7, R3 ;  /* 0x0000000708027c24 */ /* 0x001fe2000f8e0203 */
[----:B------:R-:W-:Y:S01]  /*0250*/  LEA R3, R10, R5, 0x3 ;  /* 0x000000050a037211 */ /* 0x000fe200078e18ff */
[----:B------:R-:W-:Y:S01]  /*0260*/  IMAD.U32 R7, RZ, RZ, UR7 ;  /* 0x00000007ff077e24 */ /* 0x000fe2000f8e00ff */
[----:B------:R-:W-:-:S02]  /*0270*/  SHF.R.U32.HI R5, RZ, 0x1, R4 ;  /* 0x00000001ff057819 */ /* 0x000fc40000011604 */
[----:B------:R-:W-:Y:S01]  /*0280*/  SHF.R.U32.HI R4, RZ, 0x1, R3 ;  /* 0x00000001ff047819 */ /* 0x000fe20000011603 */
[----:B------:R-:W-:Y:S01]  /*0290*/  IMAD R3, R7, 0x4, R2 ;  /* 0x0000000407037824 */ /* 0x000fe200078e0202 */
[----:B------:R-:W-:Y:S06]  /*02a0*/  @!P0 BRA `(.L_x_1) ;  /* 0x0000000400748947 */ /* 0x000fec0003800000 */
[----:B------:R-:W-:Y:S02]  /*02b0*/  LOP3.LUT R6, R6, 0x1ffffffc, RZ, 0xc0, !PT ;  /* 0x1ffffffc06067812 */ /* 0x000fe400078ec0ff */
[----:B------:R-:W-:Y:S02]  /*02c0*/  CS2R R14, SRZ ;  /* 0x00000000000e7805 */ /* 0x000fe4000001ff00 */
[CC--:B------:R-:W-:Y:S01]  /*02d0*/  IADD3 R9, PT, PT, R8.reuse, R5.reuse, R9 ;  /* 0x0000000508097210 */ /* 0x0c0fe20007ffe009 */
[----:B------:R-:W0:Y:S01]  /*02e0*/  LDCU.64 UR16, c[0x0][0x390] ;  /* 0x00007200ff1077ac */ /* 0x000e220008000a00 */
[----:B------:R-:W-:Y:S02]  /*02f0*/  IADD3 R8, PT, PT, R8, R5, R4 ;  /* 0x0000000508087210 */ /* 0x000fe40007ffe004 */
[----:B------:R-:W-:Y:S01]  /*0300*/  IADD3 R16, PT, PT, -R6, RZ, RZ ;  /* 0x000000ff06107210 */ /* 0x000fe20007ffe1ff */
[----:B------:R-:W-:Y:S02]  /*0310*/  UIMAD UR8, UR7, 0x30, URZ ;  /* 0x00000030070878a4 */ /* 0x000fe4000f8e02ff */
[----:B------:R-:W-:-:S02]  /*0320*/  USHF.L.U32 UR9, UR7, 0x5, URZ ;  /* 0x0000000507097899 */ /* 0x000fc400080006ff */
[----:B------:R-:W-:Y:S01]  /*0330*/  USHF.L.U32 UR10, UR7, 0x4, URZ ;  /* 0x00000004070a7899 */ /* 0x000fe200080006ff */
[----:B------:R-:W-:Y:S01]  /*0340*/  UMOV UR5, URZ ;  /* 0x000000ff00057c82 */ /* 0x000fe20008000000 */
[----:B------:R-:W-:-:S10]  /*0350*/  UMOV UR4, URZ ;  /* 0x000000ff00047c82 */ /* 0x000fd40008000000 */
.L_x_2:
[----:B-1----:R-:W1:Y:S01]  /*0360*/  LDC.64 R26, c[0x0][0x398] ;  /* 0x0000e600ff1a7b82 */ /* 0x002e620000000a00 */
[----:B------:R-:W-:Y:S01]  /*0370*/  IMAD.U32 R5, RZ, RZ, UR5 ;  /* 0x00000005ff057e24 */ /* 0x000fe2000f8e00ff */
[----:B0-----:R-:W-:Y:S01]  /*0380*/  UIADD3 UR11, UP0, UPT, UR16, 0x40, URZ ;  /* 0x00000040100b7890 */ /* 0x001fe2000ff1e0ff */
[----:B------:R-:W0:Y:S03]  /*0390*/  LDS.64 R12, [R22+UR6] ;  /* 0x00000006160c7984 */ /* 0x000e260008000a00 */
[----:B------:R-:W-:Y:S01]  /*03a0*/  LEA.HI.SX32 R4, R5, R0, 0x1f ;  /* 0x0000000005047211 */ /* 0x000fe200078ffaff */
[----:B------:R-:W-:Y:S01]  /*03b0*/  UIADD3.X UR14, UPT, UPT, URZ, UR17, URZ, UP0, !UPT ;  /* 0x00000011ff0e7290 */ /* 0x000fe200087fe4ff */
[----:B------:R-:W-:Y:S02]  /*03c0*/  MOV R20, UR11 ;  /* 0x0000000b00147c02 */ /* 0x000fe40008000f00 */
[----:B------:R-:W-:Y:S01]  /*03d0*/  IADD3 R11, PT, PT, R2, R4, RZ ;  /* 0x00000004020b7210 */ /* 0x000fe20007ffe0ff */
[----:B------:R-:W-:-:S02]  /*03e0*/  IMAD.IADD R5, R3, 0x1, R4 ;  /* 0x0000000103057824 */ /* 0x000fc400078e0204 */
[----:B------:R-:W-:Y:S02]  /*03f0*/  IMAD.U32 R21, RZ, RZ, UR14 ;  /* 0x0000000eff157e24 */ /* 0x000fe4000f8e00ff */
[----:B------:R-:W-:-:S04]  /*0400*/  IMAD.WIDE R24, R9, 0x4, R20 ;  /* 0x0000000409187825 */ /* 0x000fc800078e0214 */
[----:B------:R-:W-:Y:S01]  /*0410*/  IMAD.WIDE R20, R8, 0x4, R20 ;  /* 0x0000000408147825 */ /* 0x000fe200078e0214 */
[----:B------:R-:W0:Y:S03]  /*0420*/  LDG.E R6, desc[UR12][R24.64+-0x30] ;  /* 0xffffd00c18067981 */ /* 0x000e26000c1e1900 */
[--C-:B-1----:R-:W-:Y:S01]  /*0430*/  IMAD.WIDE R10, R11, 0x4, R26.reuse ;  /* 0x000000040b0a7825 */ /* 0x102fe200078e021a */
[----:B------:R-:W0:Y:S03]  /*0440*/  LDG.E R7, desc[UR12][R20.64+-0x30] ;  /* 0xffffd00c14077981 */ /* 0x000e26000c1e1900 */
[----:B------:R-:W-:Y:S02]  /*0450*/  IMAD.WIDE R4, R5, 0x4, R26 ;  /* 0x0000000405047825 */ /* 0x000fe400078e021a */
[----:B------:R-:W0:Y:S04]  /*0460*/  LDG.E R10, desc[UR12][R10.64] ;  /* 0x0000000c0a0a7981 */ /* 0x000e28000c1e1900 */
[----:B------:R-:W0:Y:S04]  /*0470*/  LDG.E R11, desc[UR12][R4.64] ;  /* 0x0000000c040b7981 */ /* 0x000e28000c1e1900 */
[----:B------:R-:W0:Y:S04]  /*0480*/  LDG.E R4, desc[UR12][R24.64+-0x40] ;  /* 0xffffc00c18047981 */ /* 0x000e28000c1e1900 */
[----:B------:R-:W0:Y:S01]  /*0490*/  LDG.E R5, desc[UR12][R20.64+-0x40] ;  /* 0xffffc00c14057981 */ /* 0x000e22000c1e1900 */
[----:B------:R-:W-:-:S04]  /*04a0*/  MOV R17, UR10 ;  /* 0x0000000a00117c02 */ /* 0x000fc80008000f00 */
[----:B------:R-:W-:Y:S01]  /*04b0*/  LEA.HI.SX32 R17, R17, R0, 0x1f ;  /* 0x0000000011117211 */ /* 0x000fe200078ffaff */
[----:B0-----:R-:W-:Y:S04]  /*04c0*/  HMMA.16816.F32 R12, R4, R10, R12 ;  /* 0x0000000a040c723c */ /* 0x001fe8000000180c */
[----:B------:R-:W-:Y:S01]  /*04d0*/  IMAD.IADD R7, R2, 0x1, R17 ;  /* 0x0000000102077824 */ /* 0x000fe200078e0211 */
[----:B------:R-:W-:Y:S01]  /*04e0*/  IADD3 R17, PT, PT, R3, R17, RZ ;  /* 0x0000001103117210 */ /* 0x000fe20007ffe0ff */
[----:B------:R-:W2:Y:S02]  /*04f0*/  LDG.E R6, desc[UR12][R24.64+-0x10] ;  /* 0xfffff00c18067981 */ /* 0x000ea4000c1e1900 */
[--C-:B------:R-:W-:Y:S02]  /*0500*/  IMAD.WIDE R10, R7, 0x4, R26.reuse ;  /* 0x00000004070a7825 */ /* 0x100fe400078e021a */
[----:B------:R-:W2:Y:S02]  /*0510*/  LDG.E R7, desc[UR12][R20.64+-0x10] ;  /* 0xfffff00c14077981 */ /* 0x000ea4000c1e1900 */
[----:B------:R-:W-:-:S02]  /*0520*/  IMAD.WIDE R4, R17, 0x4, R26 ;  /* 0x0000000411047825 */ /* 0x000fc400078e021a */
[----:B------:R-:W2:Y:S04]  /*0530*/  LDG.E R10, desc[UR12][R10.64] ;  /* 0x0000000c0a0a7981 */ /* 0x000ea8000c1e1900 */
[----:B------:R-:W2:Y:S04]  /*0540*/  LDG.E R11, desc[UR12][R4.64] ;  /* 0x0000000c040b7981 */ /* 0x000ea8000c1e1900 */
[----:B------:R-:W2:Y:S04]  /*0550*/  LDG.E R4, desc[UR12][R24.64+-0x20] ;  /* 0xffffe00c18047981 */ /* 0x000ea8000c1e1900 */
[----:B------:R-:W2:Y:S04]  /*0560*/  LDG.E R5, desc[UR12][R20.64+-0x20] ;  /* 0xffffe00c14057981 */ /* 0x000ea8000c1e1900 */
[----:B------:R-:W-:Y:S04]  /*0570*/  STS.64 [R22+UR6], R12 ;  /* 0x0000000c16007988 */ /* 0x000fe80008000a06 */
[----:B------:R-:W-:Y:S04]  /*0580*/  STS.64 [R19+UR6+0x100], R14 ;  /* 0x0001000e13007988 */ /* 0x000fe80008000a06 */
[----:B------:R-:W2:Y:S02]  /*0590*/  LDS.64 R12, [R22+UR6] ;  /* 0x00000006160c7984 */ /* 0x000ea40008000a00 */
[----:B--2---:R-:W-:Y:S01]  /*05a0*/  HMMA.16816.F32 R12, R4, R10, R12 ;  /* 0x0000000a040c723c */ /* 0x004fe2000000180c */
[----:B------:R-:W-:Y:S01]  /*05b0*/  IMAD.U32 R5, RZ, RZ, UR9 ;  /* 0x00000009ff057e24 */ /* 0x000fe2000f8e00ff */
[----:B------:R-:W2:Y:S04]  /*05c0*/  LDG.E R6, desc[UR12][R24.64+0x10] ;  /* 0x0000100c18067981 */ /* 0x000ea8000c1e1900 */
[----:B------:R-:W-:Y:S01]  /*05d0*/  LEA.HI.SX32 R4, R5, R0, 0x1f ;  /* 0x0000000005047211 */ /* 0x000fe200078ffaff */
[----:B------:R-:W2:Y:S03]  /*05e0*/  LDG.E R7, desc[UR12][R20.64+0x10] ;  /* 0x0000100c14077981 */ /* 0x000ea6000c1e1900 */
[----:B------:R-:W-:Y:S01]  /*05f0*/  IADD3 R11, PT, PT, R2, R4, RZ ;  /* 0x00000004020b7210 */ /* 0x000fe20007ffe0ff */
[----:B------:R-:W-:-:S04]  /*0600*/  IMAD.IADD R5, R3, 0x1, R4 ;  /* 0x0000000103057824 */ /* 0x000fc800078e0204 */
[----:B------:R-:W-:-:S04]  /*0610*/  IMAD.WIDE R10, R11, 0x4, R26 ;  /* 0x000000040b0a7825 */ /* 0x000fc800078e021a */
[----:B------:R-:W-:Y:S02]  /*0620*/  IMAD.WIDE R4, R5, 0x4, R26 ;  /* 0x0000000405047825 */ /* 0x000fe400078e021a */
        /* <DEDUP_REMOVED lines=8> */
[----:B------:R-:W-:Y:S01]  /*06b0*/  MOV R5, UR8 ;  /* 0x0000000800057c02 */ /* 0x000fe20008000f00 */
[----:B------:R-:W2:Y:S03]  /*06c0*/  LDG.E R6, desc[UR12][R24.64+0x30] ;  /* 0x0000300c18067981 */ /* 0x000ea6000c1e1900 */
[----:B------:R-:W-:Y:S01]  /*06d0*/  LEA.HI.SX32 R4, R5, R0, 0x1f ;  /* 0x0000000005047211 */ /* 0x000fe200078ffaff */
[----:B------:R-:W2:Y:S03]  /*06e0*/  LDG.E R7, desc[UR12][R20.64+0x30] ;  /* 0x0000300c14077981 */ /* 0x000ea6000c1e1900 */
[----:B------:R-:W-:Y:S01]  /*06f0*/  IADD3 R5, PT, PT, R3, R4, RZ ;  /* 0x0000000403057210 */ /* 0x000fe20007ffe0ff */
[----:B------:R-:W-:-:S02]  /*0700*/  IMAD.IADD R11, R2, 0x1, R4 ;  /* 0x00000001020b7824 */ /* 0x000fc400078e0204 */
[----:B------:R-:W2:Y:S02]  /*0710*/  LDG.E R4, desc[UR12][R24.64+0x20] ;  /* 0x0000200c18047981 */ /* 0x000ea4000c1e1900 */
[----:B------:R-:W-:-:S04]  /*0720*/  IMAD.WIDE R10, R11, 0x4, R26 ;  /* 0x000000040b0a7825 */ /* 0x000fc800078e021a */
[----:B------:R-:W-:Y:S02]  /*0730*/  IMAD.WIDE R26, R5, 0x4, R26 ;  /* 0x00000004051a7825 */ /* 0x000fe400078e021a */
[----:B------:R-:W2:Y:S04]  /*0740*/  LDG.E R10, desc[UR12][R10.64] ;  /* 0x0000000c0a0a7981 */ /* 0x000ea8000c1e1900 */
[----:B------:R-:W2:Y:S04]  /*0750*/  LDG.E R5, desc[UR12][R20.64+0x20] ;  /* 0x0000200c14057981 */ /* 0x000ea8000c1e1900 */
[----:B------:R-:W2:Y:S04]  /*0760*/  LDG.E R11, desc[UR12][R26.64] ;  /* 0x0000000c1a0b7981 */ /* 0x000ea8000c1e1900 */
[----:B------:R-:W-:Y:S04]  /*0770*/  STS.64 [R22+UR6], R12 ;  /* 0x0000000c16007988 */ /* 0x000fe80008000a06 */
[----:B------:R-:W-:Y:S04]  /*0780*/  STS.64 [R19+UR6+0x100], R14 ;  /* 0x0001000e13007988 */ /* 0x000fe80008000a06 */
[----:B------:R-:W2:Y:S01]  /*0790*/  LDS.64 R12, [R22+UR6] ;  /* 0x00000006160c7984 */ /* 0x000ea20008000a00 */
[----:B------:R-:W-:-:S05]  /*07a0*/  VIADD R16, R16, 0x4 ;  /* 0x0000000410107836 */ /* 0x000fca0000000000 */
[----:B------:R-:W-:Y:S01]  /*07b0*/  ISETP.NE.AND P0, PT, R16, RZ, PT ;  /* 0x000000ff1000720c */ /* 0x000fe20003f05270 */
[----:B------:R-:W-:Y:S02]  /*07c0*/  UIADD3 UR4, UPT, UPT, UR4, 0x40, URZ ;  /* 0x0000004004047890 */ /* 0x000fe4000fffe0ff */
[----:B------:R-:W-:Y:S02]  /*07d0*/  ULEA UR5, UR7, UR5, 0x6 ;  /* 0x0000000507057291 */ /* 0x000fe4000f8e30ff */
[----:B------:R-:W-:Y:S02]  /*07e0*/  ULEA UR10, UR7, UR10, 0x6 ;  /* 0x0000000a070a7291 */ /* 0x000fe4000f8e30ff */
[----:B------:R-:W-:Y:S02]  /*07f0*/  ULEA UR9, UR7, UR9, 0x6 ;  /* 0x0000000907097291 */ /* 0x000fe4000f8e30ff */
[----:B------:R-:W-:Y:S01]  /*0800*/  ULEA UR8, UR7, UR8, 0x6 ;  /* 0x0000000807087291 */ /* 0x000fe2000f8e30ff */
[----:B------:R-:W-:Y:S01]  /*0810*/  IADD3 R9, PT, PT, R9, 0x20, RZ ;  /* 0x0000002009097810 */ /* 0x000fe20007ffe0ff */
[----:B------:R-:W-:Y:S01]  /*0820*/  VIADD R8, R8, 0x20 ;  /* 0x0000002008087836 */ /* 0x000fe20000000000 */
[----:B--2---:R-:W-:-:S15]  /*0830*/  HMMA.16816.F32 R12, R4, R10, R12 ;  /* 0x0000000a040c723c */ /* 0x004fde000000180c */
[----:B------:R-:W-:-:S04]  /*0840*/  NOP ;  /* 0x0000000000007918 */ /* 0x000fc80000000000 */
[----:B------:R1:W-:Y:S04]  /*0850*/  STS.64 [R22+UR6], R12 ;  /* 0x0000000c16007988 */ /* 0x0003e80008000a06 */
[----:B------:R1:W-:Y:S01]  /*0860*/  STS.64 [R19+UR6+0x100], R14 ;  /* 0x0001000e13007988 */ /* 0x0003e20008000a06 */
[----:B------:R-:W-:Y:S05]  /*0870*/  @P0 BRA `(.L_x_2) ;  /* 0xfffffff800b80947 */ /* 0x000fea000383ffff */
.L_x_1:
[----:B------:R-:W0:Y:S02]  /*0880*/  LDC R5, c[0x0][0x388] ;  /* 0x0000e200ff057b82 */ /* 0x000e240000000800 */
[----:B0-----:R-:W-:-:S04]  /*0890*/  IADD3 R7, PT, PT, R5, -0x1, RZ ;  /* 0xffffffff05077810 */ /* 0x001fc80007ffe0ff */
[----:B------:R-:W-:-:S04]  /*08a0*/  LEA.HI R4, R7, 0x1, RZ, 0x1c ;  /* 0x0000000107047811 */ /* 0x000fc800078fe0ff */
[----:B------:R-:W-:-:S13]  /*08b0*/  LOP3.LUT P0, R4, R4, 0x3, RZ, 0xc0, !PT ;  /* 0x0000000304047812 */ /* 0x000fda000780c0ff */
[----:B------:R-:W-:Y:S05]  /*08c0*/  @!P0 BRA `(.L_x_0) ;  /* 0x00000004007c8947 */ /* 0x000fea0003800000 */
[----:B------:R-:W0:Y:S01]  /*08d0*/  S2R R6, SR_TID.X ;  /* 0x0000000000067919 */ /* 0x000e220000002100 */
[----:B------:R-:W-:Y:S01]  /*08e0*/  ISETP.NE.AND P1, PT, R4, 0x1, PT ;  /* 0x000000010400780c */ /* 0x000fe20003f25270 */
[----:B------:R-:W-:Y:S01]  /*08f0*/  IMAD R25, R18, R5, RZ ;  /* 0x0000000512197224 */ /* 0x000fe200078e02ff */
[----:B------:R-:W-:-:S04]  /*0900*/  LOP3.LUT P0, RZ, R7, 0x10, RZ, 0xc0, !PT ;  /* 0x0000001007ff7812 */ /* 0x000fc8000780c0ff */
[----:B------:R-:W-:Y:S02]  /*0910*/  SHF.R.U32.HI R25, RZ, 0x1, R25 ;  /* 0x00000001ff197819 */ /* 0x000fe40000011619 */
[----:B0-----:R-:W-:Y:S02]  /*0920*/  SHF.R.U32.HI R8, RZ, 0x2, R6 ;  /* 0x00000002ff087819 */ /* 0x001fe40000011606 */
[----:B------:R-:W-:-:S03]  /*0930*/  LOP3.LUT R6, R6, 0x3, RZ, 0xc0, !PT ;  /* 0x0000000306067812 */ /* 0x000fc600078ec0ff */
[----:B------:R-:W-:-:S04]  /*0940*/  IMAD R8, R8, R5, RZ ;  /* 0x0000000508087224 */ /* 0x000fc800078e02ff */
[--C-:B------:R-:W-:Y:S01]  /*0950*/  IMAD R4, R5, 0x8, R8.reuse ;  /* 0x0000000805047824 */ /* 0x100fe200078e0208 */
[----:B------:R-:W-:-:S04]  /*0960*/  SHF.R.U32.HI R5, RZ, 0x1, R8 ;  /* 0x00000001ff057819 */ /* 0x000fc80000011608 */
[----:B------:R-:W-:Y:S02]  /*0970*/  SHF.R.U32.HI R23, RZ, 0x1, R4 ;  /* 0x00000001ff177819 */ /* 0x000fe40000011604 */
[----:B------:R-:W-:-:S03]  /*0980*/  IADD3 R24, PT, PT, R6, R5, RZ ;  /* 0x0000000506187210 */ /* 0x000fc60007ffe0ff */
[----:B------:R-:W-:Y:S01]  /*0990*/  IMAD.IADD R23, R6, 0x1, R23 ;  /* 0x0000000106177824 */ /* 0x000fe200078e0217 */
[----:B------:R-:W-:Y:S06]  /*09a0*/  @!P1 BRA `(.L_x_3) ;  /* 0x0000000000d89947 */ /* 0x000fec0003800000 */
[----:B------:R-:W0:Y:S01]  /*09b0*/  LDC.64 R4, c[0x0][0x398] ;  /* 0x0000e600ff047b82 */ /* 0x000e220000000a00 */
[----:B------:R-:W-:Y:S02]  /*09c0*/  UIMAD UR5, UR4, UR7, URZ ;  /* 0x00000007040572a4 */ /* 0x000fe4000f8e02ff */
[----:B------:R-:W-:-:S04]  /*09d0*/  IMAD.U32 R6, RZ, RZ, UR4 ;  /* 0x00000004ff067e24 */ /* 0x000fc8000f8e00ff */
[----:B------:R-:W-:Y:S01]  /*09e0*/  MOV R7, UR5 ;  /* 0x0000000500077c02 */ /* 0x000fe20008000f00 */
[----:B-1----:R-:W1:Y:S01]  /*09f0*/  LDC.64 R12, c[0x0][0x390] ;  /* 0x0000e400ff0c7b82 */ /* 0x002e620000000a00 */
[----:B------:R-:W-:Y:S02]  /*0a00*/  LEA.HI R6, R6, R25, RZ, 0x1f ;  /* 0x0000001906067211 */ /* 0x000fe400078ff8ff */
[----:B------:R-:W-:Y:S02]  /*0a10*/  LEA.HI.SX32 R7, R7, R0, 0x1f ;  /* 0x0000000007077211 */ /* 0x000fe400078ffaff */
[----:B------:R-:W-:Y:S02]  /*0a20*/  IADD3 R11, PT, PT, R24, R6, RZ ;  /* 0x00000006180b7210 */ /* 0x000fe40007ffe0ff */
[----:B------:R-:W-:Y:S01]  /*0a30*/  IADD3 R21, PT, PT, R2, R7, RZ ;  /* 0x0000000702157210 */ /* 0x000fe20007ffe0ff */
[----:B------:R-:W-:Y:S02]  /*0a40*/  IMAD.IADD R9, R3, 0x1, R7 ;  /* 0x0000000103097824 */ /* 0x000fe400078e0207 */
[----:B------:R-:W-:-:S02]  /*0a50*/  IMAD.IADD R7, R23, 0x1, R6 ;  /* 0x0000000117077824 */ /* 0x000fc400078e0206 */
[----:B0-----:R-:W-:-:S04]  /*0a60*/  IMAD.WIDE R20, R21, 0x4, R4 ;  /* 0x0000000415147825 */ /* 0x001fc800078e0204 */
[----:B------:R-:W-:Y:S02]  /*0a70*/  IMAD.WIDE R8, R9, 0x4, R4 ;  /* 0x0000000409087825 */ /* 0x000fe400078e0204 */
[----:B------:R-:W2:Y:S02]  /*0a80*/  LDG.E R20, desc[UR12][R20.64] ;  /* 0x0000000c14147981 */ /* 0x000ea4000c1e1900 */
[----:B-1----:R-:W-:-:S04]  /*0a90*/  IMAD.WIDE R10, R11, 0x4, R12 ;  /* 0x000000040b0a7825 */ /* 0x002fc800078e020c */
[----:B------:R-:W-:Y:S01]  /*0aa0*/  IMAD.WIDE R6, R7, 0x4, R12 ;  /* 0x0000000407067825 */ /* 0x000fe200078e020c */
[----:B------:R-:W2:Y:S04]  /*0ab0*/  LDG.E R21, desc[UR12][R8.64] ;  /* 0x0000000c08157981 */ /* 0x000ea8000c1e1900 */
[----:B------:R-:W2:Y:S04]  /*0ac0*/  LDG.E R8, desc[UR12][R10.64] ;  /* 0x0000000c0a087981 */ /* 0x000ea8000c1e1900 */
[----:B------:R-:W2:Y:S04]  /*0ad0*/  LDG.E R9, desc[UR12][R6.64] ;  /* 0x0000000c06097981 */ /* 0x000ea8000c1e1900 */
[----:B------:R-:W2:Y:S04]  /*0ae0*/  LDG.E R10, desc[UR12][R10.64+0x10] ;  /* 0x0000100c0a0a7981 */ /* 0x000ea8000c1e1900 */
[----:B------:R0:W2:Y:S01]  /*0af0*/  LDG.E R11, desc[UR12][R6.64+0x10] ;  /* 0x0000100c060b7981 */ /* 0x0000a2000c1e1900 */
[----:B------:R-:W-:-:S06]  /*0b00*/  ULEA UR5, UR7, UR5, 0x4 ;  /* 0x0000000507057291 */ /* 0x000fcc000f8e20ff */
[----:B------:R-:W-:Y:S01]  /*0b10*/  MOV R17, UR5 ;  /* 0x0000000500117c02 */ /* 0x000fe20008000f00 */
[----:B------:R-:W-:-:S03]  /*0b20*/  UIADD3 UR5, UPT, UPT, UR4, 0x10, URZ ;  /* 0x0000001004057890 */ /* 0x000fc6000fffe0ff */
[----:B------:R-:W-:-:S03]  /*0b30*/  LEA.HI.SX32 R16, R17, R0, 0x1f ;  /* 0x0000000011107211 */ /* 0x000fc600078ffaff */
[----:B------:R-:W-:Y:S01]  /*0b40*/  IMAD.U32 R26, RZ, RZ, UR5 ;  /* 0x00000005ff1a7e24 */ /* 0x000fe2000f8e00ff */
[----:B------:R-:W-:Y:S01]  /*0b50*/  IADD3 R17, PT, PT, R2, R16, RZ ;  /* 0x0000001002117210 */ /* 0x000fe20007ffe0ff */
[----:B------:R-:W-:-:S03]  /*0b60*/  IMAD.IADD R27, R3, 0x1, R16 ;  /* 0x00000001031b7824 */ /* 0x000fc600078e0210 */
[----:B------:R-:W-:Y:S01]  /*0b70*/  LEA.HI R26, R26, R25, RZ, 0x1f ;  /* 0x000000191a1a7211 */ /* 0x000fe200078ff8ff */
[----:B------:R-:W-:-:S03]  /*0b80*/  IMAD.WIDE R16, R17, 0x4, R4 ;  /* 0x0000000411107825 */ /* 0x000fc600078e0204 */
[----:B0-----:R-:W-:Y:S01]  /*0b90*/  IADD3 R7, PT, PT, R24, R26, RZ ;  /* 0x0000001a18077210 */ /* 0x001fe20007ffe0ff */
[----:B------:R-:W-:Y:S02]  /*0ba0*/  IMAD.WIDE R4, R27, 0x4, R4 ;  /* 0x000000041b047825 */ /* 0x000fe400078e0204 */
[----:B------:R-:W3:Y:S02]  /*0bb0*/  LDG.E R16, desc[UR12][R16.64] ;  /* 0x0000000c10107981 */ /* 0x000ee4000c1e1900 */
[----:B------:R-:W-:Y:S02]  /*0bc0*/  IMAD.IADD R27, R23, 0x1, R26 ;  /* 0x00000001171b7824 */ /* 0x000fe400078e021a */
[----:B------:R-:W-:-:S04]  /*0bd0*/  IMAD.WIDE R6, R7, 0x4, R12 ;  /* 0x0000000407067825 */ /* 0x000fc800078e020c */
[----:B------:R-:W-:Y:S01]  /*0be0*/  IMAD.WIDE R12, R27, 0x4, R12 ;  /* 0x000000041b0c7825 */ /* 0x000fe200078e020c */
[----:B------:R-:W3:Y:S04]  /*0bf0*/  LDG.E R17, desc[UR12][R4.64] ;  /* 0x0000000c04117981 */ /* 0x000ee8000c1e1900 */
[----:B------:R-:W3:Y:S04]  /*0c00*/  LDG.E R4, desc[UR12][R6.64] ;  /* 0x0000000c06047981 */ /* 0x000ee8000c1e1900 */
[----:B------:R-:W3:Y:S04]  /*0c10*/  LDG.E R5, desc[UR12][R12.64] ;  /* 0x0000000c0c057981 */ /* 0x000ee8000c1e1900 */
[----:B------:R-:W3:Y:S04]  /*0c20*/  LDG.E R6, desc[UR12][R6.64+0x10] ;  /* 0x0000100c06067981 */ /* 0x000ee8000c1e1900 */
[----:B------:R0:W3:Y:S04]  /*0c30*/  LDG.E R7, desc[UR12][R12.64+0x10] ;  /* 0x0000100c0c077981 */ /* 0x0000e8000c1e1900 */
[----:B0-----:R-:W2:Y:S01]  /*0c40*/  LDS.64 R12, [R22+UR6] ;  /* 0x00000006160c7984 */ /* 0x001ea20008000a00 */
[----:B------:R-:W-:Y:S01]  /*0c50*/  UIADD3 UR4, UPT, UPT, UR4, 0x20, URZ ;  /* 0x0000002004047890 */ /* 0x000fe2000fffe0ff */
[----:B--2---:R-:W-:-:S15]  /*0c60*/  HMMA.16816.F32 R8, R8, R20, R12 ;  /* 0x000000140808723c */ /* 0x004fde000000180c */
[----:B------:R-:W-:-:S04]  /*0c70*/  NOP ;  /* 0x0000000000007918 */ /* 0x000fc80000000000 */
[----:B------:R-:W-:Y:S04]  /*0c80*/  STS.64 [R22+UR6], R8 ;  /* 0x0000000816007988 */ /* 0x000fe80008000a06 */
[----:B------:R-:W-:Y:S04]  /*0c90*/  STS.64 [R19+UR6+0x100], R10 ;  /* 0x0001000a13007988 */ /* 0x000fe80008000a06 */
[----:B------:R-:W3:Y:S02]  /*0ca0*/  LDS.64 R8, [R22+UR6] ;  /* 0x0000000616087984 */ /* 0x000ee40008000a00 */
[----:B---3--:R-:W-:-:S15]  /*0cb0*/  HMMA.16816.F32 R4, R4, R16, R8 ;  /* 0x000000100404723c */ /* 0x008fde0000001808 */
[----:B------:R-:W-:-:S04]  /*0cc0*/  NOP ;  /* 0x0000000000007918 */ /* 0x000fc80000000000 */
[----:B------:R-:W-:Y:S01]  /*0cd0*/  MOV R15, R7 ;  /* 0x00000007000f7202 */ /* 0x000fe20000000f00 */
[----:B------:R-:W-:Y:S01]  /*0ce0*/  IMAD.MOV.U32 R14, RZ, RZ, R6 ;  /* 0x000000ffff0e7224 */ /* 0x000fe200078e0006 */
[----:B------:R0:W-:Y:S04]  /*0cf0*/  STS.64 [R22+UR6], R4 ;  /* 0x0000000416007988 */ /* 0x0001e80008000a06 */
[----:B------:R0:W-:Y:S02]  /*0d00*/  STS.64 [R19+UR6+0x100], R14 ;  /* 0x0001000e13007988 */ /* 0x0001e40008000a06 */
.L_x_3:
[----:B------:R-:W-:Y:S05]  /*0d10*/  @P0 BRA `(.L_x_0) ;  /* 0x0000000000680947 */ /* 0x000fea0003800000 */
[----:B------:R-:W2:Y:S01]  /*0d20*/  LDC.64 R6, c[0x0][0x398] ;  /* 0x0000e600ff067b82 */ /* 0x000ea20000000a00 */
[----:B------:R-:W-:Y:S02]  /*0d30*/  UIMAD UR5, UR4, UR7, URZ ;  /* 0x00000007040572a4 */ /* 0x000fe4000f8e02ff */
[----:B------:R-:W-:Y:S01]  /*0d40*/  IMAD.U32 R10, RZ, RZ, UR4 ;  /* 0x00000004ff0a7e24 */ /* 0x000fe2000f8e00ff */
[----:B-1----:R-:W1:Y:S03]  /*0d50*/  LDS.64 R12, [R22+UR6] ;  /* 0x00000006160c7984 */ /* 0x002e660008000a00 */
[----:B------:R-:W-:Y:S01]  /*0d60*/  MOV R9, UR5 ;  /* 0x0000000500097c02 */ /* 0x000fe20008000f00 */
[----:B0-----:R-:W0:Y:S01]  /*0d70*/  LDC.64 R4, c[0x0][0x390] ;  /* 0x0000e400ff047b82 */ /* 0x001e220000000a00 */
[----:B------:R-:W-:Y:S02]  /*0d80*/  LEA.HI R25, R10, R25, RZ, 0x1f ;  /* 0x000000190a197211 */ /* 0x000fe400078ff8ff */
[----:B------:R-:W-:-:S03]  /*0d90*/  LEA.HI.SX32 R8, R9, R0, 0x1f ;  /* 0x0000000009087211 */ /* 0x000fc600078ffaff */
[----:B------:R-:W-:Y:S01]  /*0da0*/  IMAD.IADD R9, R23, 0x1, R25 ;  /* 0x0000000117097824 */ /* 0x000fe200078e0219 */
[----:B------:R-:W-:Y:S01]  /*0db0*/  IADD3 R11, PT, PT, R2, R8, RZ ;  /* 0x00000008020b7210 */ /* 0x000fe20007ffe0ff */
[----:B------:R-:W-:Y:S01]  /*0dc0*/  IMAD.IADD R17, R3, 0x1, R8 ;  /* 0x0000000103117824 */ /* 0x000fe200078e0208 */
[----:B------:R-:W-:-:S03]  /*0dd0*/  IADD3 R3, PT, PT, R24, R25, RZ ;  /* 0x0000001918037210 */ /* 0x000fc60007ffe0ff */
[----:B--2---:R-:W-:-:S04]  /*0de0*/  IMAD.WIDE R10, R11, 0x4, R6 ;  /* 0x000000040b0a7825 */ /* 0x004fc800078e0206 */
[----:B------:R-:W-:Y:S01]  /*0df0*/  IMAD.WIDE R16, R17, 0x4, R6 ;  /* 0x0000000411107825 */ /* 0x000fe200078e0206 */
[----:B------:R-:W1:Y:S03]  /*0e00*/  LDG.E R20, desc[UR12][R10.64] ;  /* 0x0000000c0a147981 */ /* 0x000e66000c1e1900 */
[--C-:B0-----:R-:W-:Y:S01]  /*0e10*/  IMAD.WIDE R2, R3, 0x4, R4.reuse ;  /* 0x0000000403027825 */ /* 0x101fe200078e0204 */
[----:B------:R-:W1:Y:S03]  /*0e20*/  LDG.E R21, desc[UR12][R16.64] ;  /* 0x0000000c10157981 */ /* 0x000e66000c1e1900 */
[----:B------:R-:W-:Y:S01]  /*0e30*/  IMAD.WIDE R8, R9, 0x4, R4 ;  /* 0x0000000409087825 */ /* 0x000fe200078e0204 */
[----:B------:R-:W1:Y:S04]  /*0e40*/  LDG.E R6, desc[UR12][R2.64+0x10] ;  /* 0x0000100c02067981 */ /* 0x000e68000c1e1900 */
[----:B------:R-:W1:Y:S04]  /*0e50*/  LDG.E R4, desc[UR12][R2.64] ;  /* 0x0000000c02047981 */ /* 0x000e68000c1e1900 */
[----:B------:R-:W1:Y:S04]  /*0e60*/  LDG.E R5, desc[UR12][R8.64] ;  /* 0x0000000c08057981 */ /* 0x000e68000c1e1900 */
[----:B------:R-:W1:Y:S02]  /*0e70*/  LDG.E R7, desc[UR12][R8.64+0x10] ;  /* 0x0000100c08077981 */ /* 0x000e64000c1e1900 */
[----:B-1----:R-:W-:-:S15]  /*0e80*/  HMMA.16816.F32 R12, R4, R20, R12 ;  /* 0x00000014040c723c */ /* 0x002fde000000180c */
[----:B------:R-:W-:-:S04]  /*0e90*/  NOP ;  /* 0x0000000000007918 */ /* 0x000fc80000000000 */
[----:B------:R2:W-:Y:S04]  /*0ea0*/  STS.64 [R22+UR6], R12 ;  /* 0x0000000c16007988 */ /* 0x0005e80008000a06 */
[----:B------:R2:W-:Y:S02]  /*0eb0*/  STS.64 [R19+UR6+0x100], R14 ;  /* 0x0001000e13007988 */ /* 0x0005e40008000a06 */
.L_x_0:
[----:B0-----:R-:W0:Y:S01]  /*0ec0*/  S2R R4, SR_TID.X ;  /* 0x0000000000047919 */ /* 0x001e220000002100 */
[----:B------:R-:W3:Y:S01]  /*0ed0*/  LDC R7, c[0x0][0x384] ;  /* 0x0000e100ff077b82 */ /* 0x000ee20000000800 */
[----:B-12---:R-:W1:Y:S07]  /*0ee0*/  LDS.64 R22, [R22+UR6] ;  /* 0x0000000616167984 */ /* 0x006e6e0008000a00 */
[----:B------:R-:W2:Y:S01]  /*0ef0*/  LDC.64 R2, c[0x0][0x3a0] ;  /* 0x0000e800ff027b82 */ /* 0x000ea20000000a00 */
[----:B0-----:R-:W-:-:S02]  /*0f00*/  SHF.L.U32 R5, R4, 0x1, RZ ;  /* 0x0000000104057819 */ /* 0x001fc400000006ff */
[----:B------:R-:W-:Y:S02]  /*0f10*/  SHF.R.U32.HI R4, RZ, 0x2, R4 ;  /* 0x00000002ff047819 */ /* 0x000fe40000011604 */
[----:B------:R-:W-:Y:S01]  /*0f20*/  LOP3.LUT R6, R5, 0x6, RZ, 0xc0, !PT ;  /* 0x0000000605067812 */ /* 0x000fe200078ec0ff */
[----:B---3--:R-:W-:-:S04]  /*0f30*/  IMAD R5, R18, R7, R0 ;  /* 0x0000000712057224 */ /* 0x008fc800078e0200 */
[----:B------:R-:W-:-:S04]  /*0f40*/  IMAD R0, R4, R7, R6 ;  /* 0x0000000704007224 */ /* 0x000fc800078e0206 */
[----:B------:R-:W-:-:S05]  /*0f50*/  IMAD.IADD R5, R0, 0x1, R5 ;  /* 0x0000000100057824 */ /* 0x000fca00078e0205 */
[----:B------:R-:W-:Y:S01]  /*0f60*/  LEA R7, R7, R5, 0x3 ;  /* 0x0000000507077211 */ /* 0x000fe200078e18ff */
[----:B--2---:R-:W-:-:S04]  /*0f70*/  IMAD.WIDE R4, R5, 0x4, R2 ;  /* 0x0000000405047825 */ /* 0x004fc800078e0202 */
[----:B------:R-:W-:Y:S01]  /*0f80*/  IMAD.WIDE R2, R7, 0x4, R2 ;  /* 0x0000000407027825 */ /* 0x000fe200078e0202 */
[----:B-1----:R-:W-:Y:S04]  /*0f90*/  STG.E desc[UR12][R4.64], R22 ;  /* 0x0000001604007986 */ /* 0x002fe8000c10190c */
[----:B------:R-:W-:Y:S04]  /*0fa0*/  STG.E desc[UR12][R4.64+0x4], R23 ;  /* 0x0000041704007986 */ /* 0x000fe8000c10190c */
[----:B------:R-:W-:Y:S04]  /*0fb0*/  STG.E desc[UR12][R2.64], R14 ;  /* 0x0000000e02007986 */ /* 0x000fe8000c10190c */
[----:B------:R-:W-:Y:S01]  /*0fc0*/  STG.E desc[UR12][R2.64+0x4], R15 ;  /* 0x0000040f02007986 */ /* 0x000fe2000c10190c */
[----:B------:R-:W-:Y:S05]  /*0fd0*/  EXIT ;  /* 0x000000000000794d */ /* 0x000fea0003800000 */
.L_x_4:
[----:B------:R-:W-:-:S00]  /*0fe0*/  BRA `(.L_x_4) ;  /* 0xfffffffc00fc7947 */ /* 0x000fc0000383ffff */
[----:B------:R-:W-:-:S00]  /*0ff0*/  NOP ;  /* 0x0000000000007918 */ /* 0x000fc00000000000 */
        /* <DEDUP_REMOVED lines=8> */
.L_x_9:


//--------------------- .text._Z10compress_BP6__halfiiPj --------------------------
	.section	.text._Z10compress_BP6__halfiiPj,"ax",@progbits
	.align	128
        .global         _Z10compress_BP6__halfiiPj
        .type           _Z10compress_BP6__halfiiPj,@function
        .size           _Z10compress_BP6__halfiiPj,(.L_x_10 - _Z10compress_BP6__halfiiPj)
        .other          _Z10compress_BP6__halfiiPj,@"STO_CUDA_ENTRY STV_DEFAULT"
_Z10compress_BP6__halfiiPj:
.text._Z10compress_BP6__halfiiPj:
[----:B------:R-:W-:Y:S01]  /*0000*/  LDC R1, c[0x0][0x37c] ;  /* 0x0000df00ff017b82 */ /* 0x000fe20000000800 */
[----:B------:R-:W0:Y:S07]  /*0010*/  S2R R7, SR_TID.Y ;  /* 0x0000000000077919 */ /* 0x000e2e0000002200 */
[----:B------:R-:W1:Y:S01]  /*0020*/  LDC R0, c[0x0][0x360] ;  /* 0x0000d800ff007b82 */ /* 0x000e620000000800 */
[----:B------:R-:W1:Y:S07]  /*0030*/  S2R R5, SR_TID.X ;  /* 0x0000000000057919 */ /* 0x000e6e0000002100 */
[----:B------:R-:W0:Y:S08]  /*0040*/  S2UR UR5, SR_CTAID.Y ;  /* 0x00000000000579c3 */ /* 0x000e300000002600 */
[----:B------:R-:W0:Y:S08]  /*0050*/  LDC R4, c[0x0][0x364] ;  /* 0x0000d900ff047b82 */ /* 0x000e300000000800 */
[----:B------:R-:W1:Y:S08]  /*0060*/  S2UR UR4, SR_CTAID.X ;  /* 0x00000000000479c3 */ /* 0x000e700000002500 */
[----:B------:R-:W2:Y:S08]  /*0070*/  LDC R11, c[0x0][0x38c] ;  /* 0x0000e300ff0b7b82 */ /* 0x000eb00000000800 */
[----:B------:R-:W3:Y:S01]  /*0080*/  LDC.64 R2, c[0x0][0x380] ;  /* 0x0000e000ff027b82 */ /* 0x000ee20000000a00 */
[----:B0-----:R-:W-:-:S02]  /*0090*/  IMAD R4, R4, UR5, R7 ;  /* 0x0000000504047c24 */ /* 0x001fc4000f8e0207 */
[----:B-1----:R-:W-:Y:S01]  /*00a0*/  IMAD R0, R0, UR4, R5 ;  /* 0x0000000400007c24 */ /* 0x002fe2000f8e0205 */
[----:B------:R-:W0:Y:S04]  /*00b0*/  LDCU.64 UR4, c[0x0][0x358] ;  /* 0x00006b00ff0477ac */ /* 0x000e280008000a00 */
[----:B------:R-:W1:Y:S01]  /*00c0*/  LDC.64 R6, c[0x0][0x390] ;  /* 0x0000e400ff067b82 */ /* 0x000e620000000a00 */
[----:B--2---:R-:W-:-:S05]  /*00d0*/  IMAD R9, R4, R11, RZ ;  /* 0x0000000b04097224 */ /* 0x004fca00078e02ff */
[----:B------:R-:W-:-:S05]  /*00e0*/  LEA R5, R9, R0, 0x1 ;  /* 0x0000000009057211 */ /* 0x000fca00078e08ff */
[----:B---3--:R-:W-:-:S04]  /*00f0*/  IMAD.WIDE R2, R5, 0x2, R2 ;  /* 0x0000000205027825 */ /* 0x008fc800078e0202 */
[----:B------:R-:W-:Y:S02]  /*0100*/  IMAD.WIDE R4, R11, 0x2, R2 ;  /* 0x000000020b047825 */ /* 0x000fe400078e0202 */
[----:B0-----:R-:W2:Y:S04]  /*0110*/  LDG.E.U16 R3, desc[UR4][R2.64] ;  /* 0x0000000402037981 */ /* 0x001ea8000c1e1500 */
[----:B------:R-:W2:Y:S01]  /*0120*/  LDG.E.U16 R4, desc[UR4][R4.64] ;  /* 0x0000000404047981 */ /* 0x000ea2000c1e1500 */
[----:B------:R-:W-:-:S05]  /*0130*/  IADD3 R9, PT, PT, R0, R9, RZ ;  /* 0x0000000900097210 */ /* 0x000fca0007ffe0ff */
[----:B-1----:R-:W-:Y:S01]  /*0140*/  IMAD.WIDE R6, R9, 0x4, R6 ;  /* 0x0000000409067825 */ /* 0x002fe200078e0206 */
[----:B--2---:R-:W-:-:S05]  /*0150*/  LEA R9, R3, R4, 0x10 ;  /* 0x0000000403097211 */ /* 0x004fca00078e80ff */
[----:B------:R-:W-:Y:S01]  /*0160*/  STG.E desc[UR4][R6.64], R9 ;  /* 0x0000000906007986 */ /* 0x000fe2000c101904 */
[----:B------:R-:W-:Y:S05]  /*0170*/  EXIT ;  /* 0x000000000000794d */ /* 0x000fea0003800000 */
.L_x_5:
        /* <DEDUP_REMOVED lines=16> */
.L_x_10:


//--------------------- .text._Z10compress_AP6__halfiiPj --------------------------
	.section	.text._Z10compress_AP6__halfiiPj,"ax",@progbits
	.align	128
        .global         _Z10compress_AP6__halfiiPj
        .type           _Z10compress_AP6__halfiiPj,@function
        .size           _Z10compress_AP6__halfiiPj,(.L_x_11 - _Z10compress_AP6__halfiiPj)
        .other          _Z10compress_AP6__halfiiPj,@"STO_CUDA_ENTRY STV_DEFAULT"
_Z10compress_AP6__halfiiPj:
.text._Z10compress_AP6__halfiiPj:
[----:B------:R-:W-:Y:S01]  /*0000*/  LDC R1, c[0x0][0x37c] ;  /* 0x0000df00ff017b82 */ /* 0x000fe20000000800 */
[----:B------:R-:W0:Y:S07]  /*0010*/  S2R R7, SR_TID.Y ;  /* 0x0000000000077919 */ /* 0x000e2e0000002200 */
[----:B------:R-:W1:Y:S01]  /*0020*/  LDC R0, c[0x0][0x360] ;  /* 0x0000d800ff007b82 */ /* 0x000e620000000800 */
[----:B------:R-:W2:Y:S01]  /*0030*/  LDCU UR7, c[0x0][0x38c] ;  /* 0x00007180ff0777ac */ /* 0x000ea20008000800 */
[----:B------:R-:W1:Y:S06]  /*0040*/  S2R R5, SR_TID.X ;  /* 0x0000000000057919 */ /* 0x000e6c0000002100 */
[----:B------:R-:W0:Y:S08]  /*0050*/  S2UR UR4, SR_CTAID.Y ;  /* 0x00000000000479c3 */ /* 0x000e300000002600 */
[----:B------:R-:W0:Y:S08]  /*0060*/  LDC R4, c[0x0][0x364] ;  /* 0x0000d900ff047b82 */ /* 0x000e300000000800 */
[----:B------:R-:W1:Y:S08]  /*0070*/  S2UR UR6, SR_CTAID.X ;  /* 0x00000000000679c3 */ /* 0x000e700000002500 */
[----:B------:R-:W3:Y:S01]  /*0080*/  LDC.64 R2, c[0x0][0x380] ;  /* 0x0000e000ff027b82 */ /* 0x000ee20000000a00 */
[----:B0-----:R-:W-:Y:S01]  /*0090*/  IMAD R4, R4, UR4, R7 ;  /* 0x0000000404047c24 */ /* 0x001fe2000f8e0207 */
[----:B------:R-:W0:Y:S03]  /*00a0*/  LDCU.64 UR4, c[0x0][0x358] ;  /* 0x00006b00ff0477ac */ /* 0x000e260008000a00 */
[----:B--2---:R-:W-:-:S02]  /*00b0*/  IMAD R7, R4, UR7, RZ ;  /* 0x0000000704077c24 */ /* 0x004fc4000f8e02ff */
[----:B-1----:R-:W-:-:S05]  /*00c0*/  IMAD R0, R0, UR6, R5 ;  /* 0x0000000600007c24 */ /* 0x002fca000f8e0205 */
[----:B------:R-:W-:-:S05]  /*00d0*/  LEA R5, R0, R7, 0x1 ;  /* 0x0000000700057211 */ /* 0x000fca00078e08ff */
[----:B---3--:R-:W-:Y:S02]  /*00e0*/  IMAD.WIDE R2, R5, 0x2, R2 ;  /* 0x0000000205027825 */ /* 0x008fe400078e0202 */
[----:B------:R-:W1:Y:S03]  /*00f0*/  LDC.64 R4, c[0x0][0x390] ;  /* 0x0000e400ff047b82 */ /* 0x000e660000000a00 */
[----:B0-----:R-:W2:Y:S04]  /*0100*/  LDG.E.U16 R6, desc[UR4][R2.64+0x2] ;  /* 0x0000020402067981 */ /* 0x001ea8000c1e1500 */
[----:B------:R-:W2:Y:S01]  /*0110*/  LDG.E.U16 R9, desc[UR4][R2.64] ;  /* 0x0000000402097981 */ /* 0x000ea2000c1e1500 */
[----:B------:R-:W-:-:S04]  /*0120*/  LEA.HI R7, R7, R7, RZ, 0x1 ;  /* 0x0000000707077211 */ /* 0x000fc800078f08ff */
[----:B------:R-:W-:-:S05]  /*0130*/  LEA.HI.SX32 R7, R7, R0, 0x1f ;  /* 0x0000000007077211 */ /* 0x000fca00078ffaff */
[----:B-1----:R-:W-:Y:S01]  /*0140*/  IMAD.WIDE R4, R7, 0x4, R4 ;  /* 0x0000000407047825 */ /* 0x002fe200078e0204 */
[----:B--2---:R-:W-:-:S05]  /*0150*/  LEA R9, R9, R6, 0x10 ;  /* 0x0000000609097211 */ /* 0x004fca00078e80ff */
[----:B------:R-:W-:Y:S01]  /*0160*/  STG.E desc[UR4][R4.64], R9 ;  /* 0x0000000904007986 */ /* 0x000fe2000c101904 */
[----:B------:R-:W-:Y:S05]  /*0170*/  EXIT ;  /* 0x000000000000794d */ /* 0x000fea0003800000 */
.L_x_6:
        /* <DEDUP_REMOVED lines=16> */
.L_x_11:


//--------------------- .text._Z6fill_AP6__halfi  --------------------------
	.section	.text._Z6fill_AP6__halfi,"ax",@progbits
	.align	128
        .global         _Z6fill_AP6__halfi
        .type           _Z6fill_AP6__halfi,@function
        .size           _Z6fill_AP6__halfi,(.L_x_12 - _Z6fill_AP6__halfi)
        .other          _Z6fill_AP6__halfi,@"STO_CUDA_ENTRY STV_DEFAULT"
_Z6fill_AP6__halfi:
.text._Z6fill_AP6__halfi:
[----:B------:R-:W-:Y:S01]  /*0000*/  LDC R1, c[0x0][0x37c] ;  /* 0x0000df00ff017b82 */ /* 0x000fe20000000800 */
[----:B------:R-:W0:Y:S07]  /*0010*/  S2R R5, SR_TID.X ;  /* 0x0000000000057919 */ /* 0x000e2e0000002100 */
[----:B------:R-:W0:Y:S01]  /*0020*/  S2UR UR4, SR_CTAID.X ;  /* 0x00000000000479c3 */ /* 0x000e220000002500 */
[----:B------:R-:W1:Y:S01]  /*0030*/  LDCU UR7, c[0x0][0x388] ;  /* 0x00007100ff0777ac */ /* 0x000e620008000800 */
[----:B------:R-:W2:Y:S06]  /*0040*/  S2R R7, SR_TID.Y ;  /* 0x0000000000077919 */ /* 0x000eac0000002200 */
[----:B------:R-:W0:Y:S08]  /*0050*/  LDC R0, c[0x0][0x360] ;  /* 0x0000d800ff007b82 */ /* 0x000e300000000800 */
[----:B------:R-:W2:Y:S08]  /*0060*/  S2UR UR6, SR_CTAID.Y ;  /* 0x00000000000679c3 */ /* 0x000eb00000002600 */
[----:B------:R-:W2:Y:S08]  /*0070*/  LDC R4, c[0x0][0x364] ;  /* 0x0000d900ff047b82 */ /* 0x000eb00000000800 */
[----:B------:R-:W3:Y:S01]  /*0080*/  LDC.64 R2, c[0x0][0x380] ;  /* 0x0000e000ff027b82 */ /* 0x000ee20000000a00 */
[----:B0-----:R-:W-:Y:S01]  /*0090*/  IMAD R0, R0, UR4, R5 ;  /* 0x0000000400007c24 */ /* 0x001fe2000f8e0205 */
[----:B------:R-:W0:Y:S04]  /*00a0*/  LDCU.64 UR4, c[0x0][0x358] ;  /* 0x00006b00ff0477ac */ /* 0x000e280008000a00 */
[----:B------:R-:W-:Y:S01]  /*00b0*/  SHF.L.U32 R5, R0, 0x2, RZ ;  /* 0x0000000200057819 */ /* 0x000fe200000006ff */
[----:B--2---:R-:W-:-:S02]  /*00c0*/  IMAD R0, R4, UR6, R7 ;  /* 0x0000000604007c24 */ /* 0x004fc4000f8e0207 */
[----:B------:R-:W-:Y:S02]  /*00d0*/  HFMA2 R4, -RZ, RZ, 0, 1 ;  /* 0x00003c00ff047431 */ /* 0x000fe400000001ff */
[----:B-1----:R-:W-:-:S04]  /*00e0*/  IMAD R5, R0, UR7, R5 ;  /* 0x0000000700057c24 */ /* 0x002fc8000f8e0205 */
[----:B---3--:R-:W-:Y:S01]  /*00f0*/  IMAD.WIDE R2, R5, 0x2, R2 ;  /* 0x0000000205027825 */ /* 0x008fe200078e0202 */
[----:B------:R-:W-:-:S04]  /*0100*/  PRMT R0, R4, 0x7610, R0 ;  /* 0x0000761004007816 */ /* 0x000fc80000000000 */
[----:B0-----:R-:W-:Y:S04]  /*0110*/  STG.E.U16 desc[UR4][R2.64], RZ ;  /* 0x000000ff02007986 */ /* 0x001fe8000c101504 */
[----:B------:R-:W-:Y:S04]  /*0120*/  STG.E.U16 desc[UR4][R2.64+0x2], R0 ;  /* 0x0000020002007986 */ /* 0x000fe8000c101504 */
[----:B------:R-:W-:Y:S04]  /*0130*/  STG.E.U16 desc[UR4][R2.64+0x4], R0 ;  /* 0x0000040002007986 */ /* 0x000fe8000c101504 */
[----:B------:R-:W-:Y:S01]  /*0140*/  STG.E.U16 desc[UR4][R2.64+0x6], RZ ;  /* 0x000006ff02007986 */ /* 0x000fe2000c101504 */
[----:B------:R-:W-:Y:S05]  /*0150*/  EXIT ;  /* 0x000000000000794d */ /* 0x000fea0003800000 */
.L_x_7:
        /* <DEDUP_REMOVED lines=10> */
.L_x_12:


//--------------------- .text._Z6fill_BP6__halfi  --------------------------
	.section	.text._Z6fill_BP6__halfi,"ax",@progbits
	.align	128
        .global         _Z6fill_BP6__halfi
        .type           _Z6fill_BP6__halfi,@function
        .size           _Z6fill_BP6__halfi,(.L_x_13 - _Z6fill_BP6__halfi)
        .other          _Z6fill_BP6__halfi,@"STO_CUDA_ENTRY STV_DEFAULT"
_Z6fill_BP6__halfi:
.text._Z6fill_BP6__halfi:
[----:B------:R-:W-:Y:S01]  /*0000*/  LDC R1, c[0x0][0x37c] ;  /* 0x0000df00ff017b82 */ /* 0x000fe20000000800 */
[----:B------:R-:W0:Y:S07]  /*0010*/  S2R R5, SR_TID.X ;  /* 0x0000000000057919 */ /* 0x000e2e0000002100 */
[----:B------:R-:W0:Y:S01]  /*0020*/  S2UR UR4, SR_CTAID.X ;  /* 0x00000000000479c3 */ /* 0x000e220000002500 */
[----:B------:R-:W1:Y:S01]  /*0030*/  LDCU UR6, c[0x0][0x388] ;  /* 0x00007100ff0677ac */ /* 0x000e620008000800 */
[----:B------:R-:W2:Y:S06]  /*0040*/  S2R R7, SR_TID.Y ;  /* 0x0000000000077919 */ /* 0x000eac0000002200 */
[----:B------:R-:W0:Y:S08]  /*0050*/  LDC R0, c[0x0][0x360] ;  /* 0x0000d800ff007b82 */ /* 0x000e300000000800 */
[----:B------:R-:W2:Y:S08]  /*0060*/  S2UR UR5, SR_CTAID.Y ;  /* 0x00000000000579c3 */ /* 0x000eb00000002600 */
[----:B------:R-:W2:Y:S01]  /*0070*/  LDC R4, c[0x0][0x364] ;  /* 0x0000d900ff047b82 */ /* 0x000ea20000000800 */
[----:B0-----:R-:W-:-:S07]  /*0080*/  IMAD R0, R0, UR4, R5 ;  /* 0x0000000400007c24 */ /* 0x001fce000f8e0205 */
[----:B------:R-:W0:Y:S01]  /*0090*/  LDC.64 R2, c[0x0][0x380] ;  /* 0x0000e000ff027b82 */ /* 0x000e220000000a00 */
[----:B------:R-:W-:Y:S02]  /*00a0*/  SHF.R.S32.HI R5, RZ, 0x1f, R0 ;  /* 0x0000001fff057819 */ /* 0x000fe40000011400 */
[CC--:B------:R-:W-:Y:S02]  /*00b0*/  LEA.HI R6, R0.reuse, R0.reuse, RZ, 0x1 ;  /* 0x0000000000067211 */ /* 0x0c0fe400078f08ff */
[----:B------:R-:W-:Y:S01]  /*00c0*/  LEA.HI R10, R5, R0, RZ, 0x2 ;  /* 0x00000000050a7211 */ /* 0x000fe200078f10ff */
[----:B------:R-:W-:-:S03]  /*00d0*/  IMAD.SHL.U32 R5, R0, 0x4, RZ ;  /* 0x0000000400057824 */ /* 0x000fc600078e00ff */
[----:B------:R-:W-:Y:S01]  /*00e0*/  LOP3.LUT R11, R10, 0xfffffffc, RZ, 0xc0, !PT ;  /* 0xfffffffc0a0b7812 */ /* 0x000fe200078ec0ff */
[----:B--2---:R-:W-:Y:S01]  /*00f0*/  IMAD R4, R4, UR5, R7 ;  /* 0x0000000504047c24 */ /* 0x004fe2000f8e0207 */
[----:B------:R-:W-:Y:S01]  /*0100*/  LOP3.LUT R7, R6, 0xfffffffe, RZ, 0xc0, !PT ;  /* 0xfffffffe06077812 */ /* 0x000fe200078ec0ff */
[----:B------:R-:W2:Y:S02]  /*0110*/  LDCU.64 UR4, c[0x0][0x358] ;  /* 0x00006b00ff0477ac */ /* 0x000ea40008000a00 */
[----:B------:R-:W-:Y:S02]  /*0120*/  IMAD.IADD R11, R0, 0x1, -R11 ;  /* 0x00000001000b7824 */ /* 0x000fe400078e0a0b */
[----:B------:R-:W-:-:S03]  /*0130*/  IMAD.HI.U32 R8, R4, -0x55555555, RZ ;  /* 0xaaaaaaab04087827 */ /* 0x000fc600078e00ff */
[----:B------:R-:W-:Y:S01]  /*0140*/  I2FP.F32.S32 R11, R11 ;  /* 0x0000000b000b7245 */ /* 0x000fe20000201400 */
[----:B------:R-:W-:Y:S01]  /*0150*/  IMAD.HI.U32 R12, R4, -0x33333333, RZ ;  /* 0xcccccccd040c7827 */ /* 0x000fe200078e00ff */
[----:B------:R-:W-:Y:S02]  /*0160*/  SHF.R.U32.HI R9, RZ, 0x1, R8 ;  /* 0x00000001ff097819 */ /* 0x000fe40000011608 */
[----:B------:R-:W-:Y:S01]  /*0170*/  F2FP.F16.F32.PACK_AB R11, RZ, R11 ;  /* 0x0000000bff0b723e */ /* 0x000fe200000000ff */
[----:B------:R-:W-:Y:S01]  /*0180*/  IMAD.IADD R7, R0, 0x1, -R7 ;  /* 0x0000000100077824 */ /* 0x000fe200078e0a07 */
[----:B------:R-:W-:Y:S01]  /*0190*/  SHF.R.U32.HI R13, RZ, 0x2, R12 ;  /* 0x00000002ff0d7819 */ /* 0x000fe2000001160c */
[--C-:B------:R-:W-:Y:S02]  /*01a0*/  IMAD R9, R9, -0x3, R4.reuse ;  /* 0xfffffffd09097824 */ /* 0x100fe400078e0204 */
[----:B-1----:R-:W-:Y:S01]  /*01b0*/  IMAD R5, R4, UR6, R5 ;  /* 0x0000000604057c24 */ /* 0x002fe2000f8e0205 */
[----:B------:R-:W-:Y:S01]  /*01c0*/  I2FP.F32.S32 R7, R7 ;  /* 0x0000000700077245 */ /* 0x000fe20000201400 */
[----:B------:R-:W-:Y:S01]  /*01d0*/  IMAD R13, R13, -0x5, R4 ;  /* 0xfffffffb0d0d7824 */ /* 0x000fe200078e0204 */
[----:B------:R-:W-:Y:S01]  /*01e0*/  I2FP.F32.U32 R9, R9 ;  /* 0x0000000900097245 */ /* 0x000fe20000201000 */
[----:B0-----:R-:W-:Y:S01]  /*01f0*/  IMAD.WIDE R2, R5, 0x2, R2 ;  /* 0x0000000205027825 */ /* 0x001fe200078e0202 */
[----:B------:R-:W-:-:S02]  /*0200*/  F2FP.F16.F32.PACK_AB R7, RZ, R7 ;  /* 0x00000007ff07723e */ /* 0x000fc400000000ff */
[----:B------:R-:W-:Y:S02]  /*0210*/  I2FP.F32.U32 R13, R13 ;  /* 0x0000000d000d7245 */ /* 0x000fe40000201000 */
[----:B------:R-:W-:Y:S01]  /*0220*/  F2FP.F16.F32.PACK_AB R9, RZ, R9 ;  /* 0x00000009ff09723e */ /* 0x000fe200000000ff */
[----:B--2---:R-:W-:Y:S01]  /*0230*/  STG.E.U16 desc[UR4][R2.64], R7 ;  /* 0x0000000702007986 */ /* 0x004fe2000c101504 */
[----:B------:R-:W-:-:S03]  /*0240*/  F2FP.F16.F32.PACK_AB R13, RZ, R13 ;  /* 0x0000000dff0d723e */ /* 0x000fc600000000ff */
[----:B------:R-:W-:Y:S04]  /*0250*/  STG.E.U16 desc[UR4][R2.64+0x2], R9 ;  /* 0x0000020902007986 */ /* 0x000fe8000c101504 */
[----:B------:R-:W-:Y:S04]  /*0260*/  STG.E.U16 desc[UR4][R2.64+0x4], R11 ;  /* 0x0000040b02007986 */ /* 0x000fe8000c101504 */
[----:B------:R-:W-:Y:S01]  /*0270*/  STG.E.U16 desc[UR4][R2.64+0x6], R13 ;  /* 0x0000060d02007986 */ /* 0x000fe2000c101504 */
[----:B------:R-:W-:Y:S05]  /*0280*/  EXIT ;  /* 0x000000000000794d */ /* 0x000fea0003800000 */
.L_x_8:
        /* <DEDUP_REMOVED lines=15> */
.L_x_13:


//--------------------- .nv.shared._Z6kerneliiiPjS_Pf --------------------------
	.section	.nv.shared._Z6kerneliiiPjS_Pf,"aw",@nobits
	.sectionflags	@""
	.align	4
.nv.shared._Z6kerneliiiPjS_Pf:
	.zero		1536


//--------------------- .nv.shared.reserved.0     --------------------------
	.section	.nv.shared.reserved.0,"aw",@nobits
	.weak		__nv_reservedSMEM_offset_0_alias
	.size		__nv_reservedSMEM_offset_0_alias, 0, 64
	.other		__nv_reservedSMEM_offset_0_alias,@"STO_CUDA_RESERVED_SHARED STV_DEFAULT"
__nv_reservedSMEM_offset_0_alias:
	.zero		0
	.zero		64


//--------------------- .nv.constant0._Z6kerneliiiPjS_Pf --------------------------
	.section	.nv.constant0._Z6kerneliiiPjS_Pf,"a",@progbits
	.sectionflags	@""
	.align	4
.nv.constant0._Z6kerneliiiPjS_Pf:
	.zero		936


//--------------------- .nv.constant0._Z10compress_BP6__halfiiPj --------------------------
	.section	.nv.constant0._Z10compress_BP6__halfiiPj,"a",@progbits
	.sectionflags	@""
	.align	4
.nv.constant0._Z10compress_BP6__halfiiPj:
	.zero		920


//--------------------- .nv.constant0._Z10compress_AP6__halfiiPj --------------------------
	.section	.nv.constant0._Z10compress_AP6__halfiiPj,"a",@progbits
	.sectionflags	@""
	.align	4
.nv.constant0._Z10compress_AP6__halfiiPj:
	.zero		920


//--------------------- .nv.constant0._Z6fill_AP6__halfi --------------------------
	.section	.nv.constant0._Z6fill_AP6__halfi,"a",@progbits
	.sectionflags	@""
	.align	4
.nv.constant0._Z6fill_AP6__halfi:
	.zero		908


//--------------------- .nv.constant0._Z6fill_BP6__halfi --------------------------
	.section	.nv.constant0._Z6fill_BP6__halfi,"a",@progbits
	.sectionflags	@""
	.align	4
.nv.constant0._Z6fill_BP6__halfi:
	.zero		908


//--------------------- SYMBOLS --------------------------

	.type		.nv.reservedSmem.offset0,@object
	.size		.nv.reservedSmem.offset0,0x4
	.type		.nv.reservedSmem.cap,@object
	.size		.nv.reservedSmem.cap,0x4
